//
// Generated by NVIDIA NVVM Compiler
//
// Compiler Build ID: CL-36424714
// Cuda compilation tools, release 13.0, V13.0.88
// Based on NVVM 20.0.0
//

.version 9.0
.target sm_100
.address_size 64

	// .globl	_Z22imageFilterKernelPartAP6uchar3S0_jj
// _ZZ22imageFilterKernelPartCP6uchar3S0_jjE7s_input has been demoted

.visible .entry _Z22imageFilterKernelPartAP6uchar3S0_jj(
	.param .u64 .ptr .align 1 _Z22imageFilterKernelPartAP6uchar3S0_jj_param_0,
	.param .u64 .ptr .align 1 _Z22imageFilterKernelPartAP6uchar3S0_jj_param_1,
	.param .u32 _Z22imageFilterKernelPartAP6uchar3S0_jj_param_2,
	.param .u32 _Z22imageFilterKernelPartAP6uchar3S0_jj_param_3
)
{
	.reg .pred 	%p<64>;
	.reg .b32 	%r<203>;
	.reg .b64 	%rd<26>;

	ld.param.u64 	%rd3, [_Z22imageFilterKernelPartAP6uchar3S0_jj_param_0];
	ld.param.u32 	%r99, [_Z22imageFilterKernelPartAP6uchar3S0_jj_param_2];
	ld.param.u32 	%r100, [_Z22imageFilterKernelPartAP6uchar3S0_jj_param_3];
	cvta.to.global.u64 	%rd1, %rd3;
	mov.u32 	%r102, %ctaid.x;
	mov.u32 	%r103, %ntid.x;
	mov.u32 	%r104, %tid.x;
	mad.lo.s32 	%r105, %r102, %r103, %r104;
	mov.u32 	%r106, %nctaid.x;
	mul.lo.s32 	%r107, %r100, %r99;
	mul.lo.s32 	%r108, %r106, %r103;
	div.u32 	%r109, %r107, %r108;
	add.s32 	%r1, %r109, 1;
	mad.lo.s32 	%r2, %r105, %r109, %r105;
	mov.b32 	%r160, 0;
$L__BB0_1:
	add.s32 	%r4, %r160, %r2;
	div.u32 	%r6, %r4, %r99;
	mul.lo.s32 	%r112, %r6, %r99;
	sub.s32 	%r5, %r4, %r112;
	add.s32 	%r7, %r6, -4;
	mul.lo.s32 	%r8, %r7, %r99;
	add.s32 	%r9, %r8, %r99;
	add.s32 	%r10, %r9, %r99;
	add.s32 	%r11, %r10, %r99;
	add.s32 	%r12, %r11, %r99;
	add.s32 	%r13, %r12, %r99;
	add.s32 	%r14, %r13, %r99;
	add.s32 	%r15, %r14, %r99;
	add.s32 	%r16, %r15, %r99;
	mov.b32 	%r162, -4;
	mov.b32 	%r161, 0;
	mov.u32 	%r170, %r161;
	mov.u32 	%r169, %r161;
	mov.u32 	%r168, %r161;
	mov.u32 	%r167, %r161;
$L__BB0_2:
	setp.ge.u32 	%p1, %r7, %r100;
	setp.lt.s32 	%p2, %r6, 4;
	add.s32 	%r23, %r162, %r5;
	setp.lt.s32 	%p3, %r23, 0;
	setp.ge.u32 	%p4, %r23, %r99;
	or.pred  	%p5, %p3, %p2;
	or.pred  	%p6, %p4, %p5;
	or.pred  	%p7, %p6, %p1;
	@%p7 bra 	$L__BB0_4;
	add.s32 	%r113, %r8, %r23;
	mul.wide.u32 	%rd4, %r113, 3;
	add.s64 	%rd5, %rd1, %rd4;
	ld.global.u8 	%r114, [%rd5];
	add.s32 	%r169, %r169, %r114;
	ld.global.u8 	%r115, [%rd5+1];
	add.s32 	%r168, %r168, %r115;
	ld.global.u8 	%r116, [%rd5+2];
	add.s32 	%r167, %r167, %r116;
	add.s32 	%r170, %r170, 1;
$L__BB0_4:
	add.s32 	%r117, %r6, -3;
	setp.ge.u32 	%p10, %r117, %r100;
	setp.lt.s32 	%p11, %r6, 3;
	or.pred  	%p12, %p3, %p11;
	or.pred  	%p13, %p4, %p12;
	or.pred  	%p14, %p13, %p10;
	@%p14 bra 	$L__BB0_6;
	add.s32 	%r118, %r9, %r23;
	mul.wide.u32 	%rd6, %r118, 3;
	add.s64 	%rd7, %rd1, %rd6;
	ld.global.u8 	%r119, [%rd7];
	add.s32 	%r169, %r169, %r119;
	ld.global.u8 	%r120, [%rd7+1];
	add.s32 	%r168, %r168, %r120;
	ld.global.u8 	%r121, [%rd7+2];
	add.s32 	%r167, %r167, %r121;
	add.s32 	%r170, %r170, 1;
$L__BB0_6:
	setp.ge.u32 	%p15, %r23, %r99;
	setp.lt.s32 	%p16, %r23, 0;
	add.s32 	%r122, %r6, -2;
	setp.ge.u32 	%p17, %r122, %r100;
	setp.lt.s32 	%p18, %r6, 2;
	or.pred  	%p19, %p16, %p18;
	or.pred  	%p20, %p15, %p19;
	or.pred  	%p21, %p20, %p17;
	@%p21 bra 	$L__BB0_8;
	add.s32 	%r123, %r10, %r23;
	mul.wide.u32 	%rd8, %r123, 3;
	add.s64 	%rd9, %rd1, %rd8;
	ld.global.u8 	%r124, [%rd9];
	add.s32 	%r169, %r169, %r124;
	ld.global.u8 	%r125, [%rd9+1];
	add.s32 	%r168, %r168, %r125;
	ld.global.u8 	%r126, [%rd9+2];
	add.s32 	%r167, %r167, %r126;
	add.s32 	%r170, %r170, 1;
$L__BB0_8:
	add.s32 	%r127, %r6, -1;
	setp.ge.u32 	%p24, %r127, %r100;
	setp.lt.s32 	%p25, %r6, 1;
	or.pred  	%p26, %p16, %p25;
	or.pred  	%p27, %p15, %p26;
	or.pred  	%p28, %p27, %p24;
	@%p28 bra 	$L__BB0_10;
	add.s32 	%r128, %r11, %r23;
	mul.wide.u32 	%rd10, %r128, 3;
	add.s64 	%rd11, %rd1, %rd10;
	ld.global.u8 	%r129, [%rd11];
	add.s32 	%r169, %r169, %r129;
	ld.global.u8 	%r130, [%rd11+1];
	add.s32 	%r168, %r168, %r130;
	ld.global.u8 	%r131, [%rd11+2];
	add.s32 	%r167, %r167, %r131;
	add.s32 	%r170, %r170, 1;
$L__BB0_10:
	setp.ge.u32 	%p29, %r23, %r99;
	setp.ge.u32 	%p30, %r6, %r100;
	or.b32  	%r132, %r23, %r6;
	setp.lt.s32 	%p31, %r132, 0;
	or.pred  	%p32, %p30, %p29;
	or.pred  	%p33, %p32, %p31;
	@%p33 bra 	$L__BB0_12;
	add.s32 	%r133, %r12, %r23;
	mul.wide.u32 	%rd12, %r133, 3;
	add.s64 	%rd13, %rd1, %rd12;
	ld.global.u8 	%r134, [%rd13];
	add.s32 	%r169, %r169, %r134;
	ld.global.u8 	%r135, [%rd13+1];
	add.s32 	%r168, %r168, %r135;
	ld.global.u8 	%r136, [%rd13+2];
	add.s32 	%r167, %r167, %r136;
	add.s32 	%r170, %r170, 1;
$L__BB0_12:
	setp.lt.s32 	%p35, %r23, 0;
	add.s32 	%r137, %r6, 1;
	setp.ge.u32 	%p36, %r137, %r100;
	setp.lt.s32 	%p37, %r6, -1;
	or.pred  	%p38, %p35, %p37;
	or.pred  	%p39, %p29, %p38;
	or.pred  	%p40, %p39, %p36;
	@%p40 bra 	$L__BB0_14;
	add.s32 	%r138, %r13, %r23;
	mul.wide.u32 	%rd14, %r138, 3;
	add.s64 	%rd15, %rd1, %rd14;
	ld.global.u8 	%r139, [%rd15];
	add.s32 	%r169, %r169, %r139;
	ld.global.u8 	%r140, [%rd15+1];
	add.s32 	%r168, %r168, %r140;
	ld.global.u8 	%r141, [%rd15+2];
	add.s32 	%r167, %r167, %r141;
	add.s32 	%r170, %r170, 1;
$L__BB0_14:
	add.s32 	%r142, %r6, 2;
	setp.ge.u32 	%p43, %r142, %r100;
	setp.lt.s32 	%p44, %r6, -2;
	or.pred  	%p45, %p35, %p44;
	or.pred  	%p46, %p29, %p45;
	or.pred  	%p47, %p46, %p43;
	@%p47 bra 	$L__BB0_16;
	add.s32 	%r143, %r14, %r23;
	mul.wide.u32 	%rd16, %r143, 3;
	add.s64 	%rd17, %rd1, %rd16;
	ld.global.u8 	%r144, [%rd17];
	add.s32 	%r169, %r169, %r144;
	ld.global.u8 	%r145, [%rd17+1];
	add.s32 	%r168, %r168, %r145;
	ld.global.u8 	%r146, [%rd17+2];
	add.s32 	%r167, %r167, %r146;
	add.s32 	%r170, %r170, 1;
$L__BB0_16:
	setp.ge.u32 	%p48, %r23, %r99;
	setp.lt.s32 	%p49, %r23, 0;
	add.s32 	%r147, %r6, 3;
	setp.ge.u32 	%p50, %r147, %r100;
	setp.lt.s32 	%p51, %r6, -3;
	or.pred  	%p52, %p49, %p51;
	or.pred  	%p53, %p48, %p52;
	or.pred  	%p54, %p53, %p50;
	@%p54 bra 	$L__BB0_18;
	add.s32 	%r148, %r15, %r23;
	mul.wide.u32 	%rd18, %r148, 3;
	add.s64 	%rd19, %rd1, %rd18;
	ld.global.u8 	%r149, [%rd19];
	add.s32 	%r169, %r169, %r149;
	ld.global.u8 	%r150, [%rd19+1];
	add.s32 	%r168, %r168, %r150;
	ld.global.u8 	%r151, [%rd19+2];
	add.s32 	%r167, %r167, %r151;
	add.s32 	%r170, %r170, 1;
$L__BB0_18:
	add.s32 	%r152, %r6, 4;
	setp.ge.u32 	%p57, %r152, %r100;
	setp.lt.s32 	%p58, %r6, -4;
	or.pred  	%p59, %p49, %p58;
	or.pred  	%p60, %p48, %p59;
	or.pred  	%p61, %p60, %p57;
	@%p61 bra 	$L__BB0_20;
	add.s32 	%r153, %r16, %r23;
	mul.wide.u32 	%rd20, %r153, 3;
	add.s64 	%rd21, %rd1, %rd20;
	ld.global.u8 	%r154, [%rd21];
	add.s32 	%r169, %r169, %r154;
	ld.global.u8 	%r155, [%rd21+1];
	add.s32 	%r168, %r168, %r155;
	ld.global.u8 	%r156, [%rd21+2];
	add.s32 	%r167, %r167, %r156;
	add.s32 	%r170, %r170, 1;
$L__BB0_20:
	add.s32 	%r162, %r162, 1;
	add.s32 	%r161, %r161, 1;
	setp.ne.s32 	%p62, %r161, 9;
	@%p62 bra 	$L__BB0_2;
	ld.param.u64 	%rd25, [_Z22imageFilterKernelPartAP6uchar3S0_jj_param_1];
	div.s32 	%r157, %r169, %r170;
	cvta.to.global.u64 	%rd22, %rd25;
	mul.wide.s32 	%rd23, %r4, 3;
	add.s64 	%rd24, %rd22, %rd23;
	st.global.u8 	[%rd24], %r157;
	div.s32 	%r158, %r168, %r170;
	st.global.u8 	[%rd24+1], %r158;
	div.s32 	%r159, %r167, %r170;
	st.global.u8 	[%rd24+2], %r159;
	add.s32 	%r98, %r160, 1;
	setp.lt.u32 	%p63, %r160, %r1;
	mov.u32 	%r160, %r98;
	@%p63 bra 	$L__BB0_1;
	ret;

}
	// .globl	_Z22imageFilterKernelPartBP6uchar3S0_jj
.visible .entry _Z22imageFilterKernelPartBP6uchar3S0_jj(
	.param .u64 .ptr .align 1 _Z22imageFilterKernelPartBP6uchar3S0_jj_param_0,
	.param .u64 .ptr .align 1 _Z22imageFilterKernelPartBP6uchar3S0_jj_param_1,
	.param .u32 _Z22imageFilterKernelPartBP6uchar3S0_jj_param_2,
	.param .u32 _Z22imageFilterKernelPartBP6uchar3S0_jj_param_3
)
{
	.reg .pred 	%p<64>;
	.reg .b32 	%r<238>;
	.reg .b64 	%rd<26>;

	ld.param.u64 	%rd3, [_Z22imageFilterKernelPartBP6uchar3S0_jj_param_0];
	ld.param.u32 	%r131, [_Z22imageFilterKernelPartBP6uchar3S0_jj_param_2];
	ld.param.u32 	%r132, [_Z22imageFilterKernelPartBP6uchar3S0_jj_param_3];
	cvta.to.global.u64 	%rd1, %rd3;
	mov.u32 	%r1, %ctaid.x;
	mov.u32 	%r2, %ntid.x;
	mov.u32 	%r134, %tid.x;
	mov.u32 	%r3, %nctaid.x;
	mul.lo.s32 	%r135, %r132, %r131;
	mul.lo.s32 	%r4, %r3, %r2;
	div.u32 	%r5, %r135, %r4;
	shl.b32 	%r136, %r131, 2;
	add.s32 	%r6, %r134, %r136;
	mul.lo.s32 	%r137, %r131, 3;
	add.s32 	%r7, %r134, %r137;
	shl.b32 	%r138, %r131, 1;
	add.s32 	%r8, %r134, %r138;
	add.s32 	%r9, %r134, %r131;
	sub.s32 	%r10, %r134, %r131;
	sub.s32 	%r11, %r134, %r138;
	sub.s32 	%r12, %r134, %r137;
	sub.s32 	%r13, %r134, %r136;
	mov.b32 	%r187, 0;
$L__BB1_1:
	mov.u32 	%r141, %tid.x;
	mad.lo.s32 	%r142, %r1, %r2, %r141;
	mad.lo.s32 	%r15, %r187, %r4, %r142;
	div.u32 	%r17, %r15, %r131;
	mul.lo.s32 	%r143, %r17, %r131;
	sub.s32 	%r16, %r15, %r143;
	add.s32 	%r18, %r17, -4;
	add.s32 	%r19, %r17, -3;
	add.s32 	%r20, %r17, -2;
	add.s32 	%r21, %r17, -1;
	add.s32 	%r22, %r17, 1;
	add.s32 	%r23, %r17, 3;
	add.s32 	%r24, %r17, 4;
	mad.lo.s32 	%r144, %r3, %r187, %r1;
	mul.lo.s32 	%r145, %r2, %r144;
	add.s32 	%r196, %r6, %r145;
	add.s32 	%r195, %r7, %r145;
	add.s32 	%r194, %r8, %r145;
	add.s32 	%r193, %r9, %r145;
	add.s32 	%r191, %r10, %r145;
	add.s32 	%r190, %r11, %r145;
	add.s32 	%r189, %r12, %r145;
	add.s32 	%r188, %r13, %r145;
	mov.b32 	%r205, 0;
	mov.b32 	%r197, -4;
	mov.u32 	%r192, %r15;
	mov.u32 	%r204, %r205;
	mov.u32 	%r203, %r205;
	mov.u32 	%r202, %r205;
$L__BB1_2:
	setp.ge.u32 	%p1, %r18, %r132;
	setp.lt.s32 	%p2, %r17, 4;
	add.s32 	%r47, %r197, %r16;
	setp.lt.s32 	%p3, %r47, 0;
	setp.ge.u32 	%p4, %r47, %r131;
	or.pred  	%p5, %p3, %p2;
	or.pred  	%p6, %p4, %p5;
	or.pred  	%p7, %p6, %p1;
	@%p7 bra 	$L__BB1_4;
	add.s32 	%r146, %r188, -4;
	mul.wide.u32 	%rd4, %r146, 3;
	add.s64 	%rd5, %rd1, %rd4;
	ld.global.u8 	%r147, [%rd5];
	add.s32 	%r204, %r204, %r147;
	ld.global.u8 	%r148, [%rd5+1];
	add.s32 	%r203, %r203, %r148;
	ld.global.u8 	%r149, [%rd5+2];
	add.s32 	%r202, %r202, %r149;
	add.s32 	%r205, %r205, 1;
$L__BB1_4:
	setp.ge.u32 	%p10, %r19, %r132;
	setp.lt.s32 	%p11, %r17, 3;
	or.pred  	%p12, %p3, %p11;
	or.pred  	%p13, %p4, %p12;
	or.pred  	%p14, %p13, %p10;
	@%p14 bra 	$L__BB1_6;
	add.s32 	%r150, %r189, -4;
	mul.wide.u32 	%rd6, %r150, 3;
	add.s64 	%rd7, %rd1, %rd6;
	ld.global.u8 	%r151, [%rd7];
	add.s32 	%r204, %r204, %r151;
	ld.global.u8 	%r152, [%rd7+1];
	add.s32 	%r203, %r203, %r152;
	ld.global.u8 	%r153, [%rd7+2];
	add.s32 	%r202, %r202, %r153;
	add.s32 	%r205, %r205, 1;
$L__BB1_6:
	setp.ge.u32 	%p15, %r47, %r131;
	setp.lt.s32 	%p16, %r47, 0;
	setp.ge.u32 	%p17, %r20, %r132;
	setp.lt.s32 	%p18, %r17, 2;
	or.pred  	%p19, %p16, %p18;
	or.pred  	%p20, %p15, %p19;
	or.pred  	%p21, %p20, %p17;
	@%p21 bra 	$L__BB1_8;
	add.s32 	%r154, %r190, -4;
	mul.wide.u32 	%rd8, %r154, 3;
	add.s64 	%rd9, %rd1, %rd8;
	ld.global.u8 	%r155, [%rd9];
	add.s32 	%r204, %r204, %r155;
	ld.global.u8 	%r156, [%rd9+1];
	add.s32 	%r203, %r203, %r156;
	ld.global.u8 	%r157, [%rd9+2];
	add.s32 	%r202, %r202, %r157;
	add.s32 	%r205, %r205, 1;
$L__BB1_8:
	setp.ge.u32 	%p24, %r21, %r132;
	setp.lt.s32 	%p25, %r17, 1;
	or.pred  	%p26, %p16, %p25;
	or.pred  	%p27, %p15, %p26;
	or.pred  	%p28, %p27, %p24;
	@%p28 bra 	$L__BB1_10;
	add.s32 	%r158, %r191, -4;
	mul.wide.u32 	%rd10, %r158, 3;
	add.s64 	%rd11, %rd1, %rd10;
	ld.global.u8 	%r159, [%rd11];
	add.s32 	%r204, %r204, %r159;
	ld.global.u8 	%r160, [%rd11+1];
	add.s32 	%r203, %r203, %r160;
	ld.global.u8 	%r161, [%rd11+2];
	add.s32 	%r202, %r202, %r161;
	add.s32 	%r205, %r205, 1;
$L__BB1_10:
	setp.ge.u32 	%p29, %r47, %r131;
	setp.ge.u32 	%p30, %r17, %r132;
	or.b32  	%r162, %r47, %r17;
	setp.lt.s32 	%p31, %r162, 0;
	or.pred  	%p32, %p30, %p29;
	or.pred  	%p33, %p32, %p31;
	@%p33 bra 	$L__BB1_12;
	add.s32 	%r163, %r192, -4;
	mul.wide.u32 	%rd12, %r163, 3;
	add.s64 	%rd13, %rd1, %rd12;
	ld.global.u8 	%r164, [%rd13];
	add.s32 	%r204, %r204, %r164;
	ld.global.u8 	%r165, [%rd13+1];
	add.s32 	%r203, %r203, %r165;
	ld.global.u8 	%r166, [%rd13+2];
	add.s32 	%r202, %r202, %r166;
	add.s32 	%r205, %r205, 1;
$L__BB1_12:
	setp.lt.s32 	%p35, %r47, 0;
	setp.ge.u32 	%p36, %r22, %r132;
	setp.lt.s32 	%p37, %r17, -1;
	or.pred  	%p38, %p35, %p37;
	or.pred  	%p39, %p29, %p38;
	or.pred  	%p40, %p39, %p36;
	@%p40 bra 	$L__BB1_14;
	add.s32 	%r167, %r193, -4;
	mul.wide.u32 	%rd14, %r167, 3;
	add.s64 	%rd15, %rd1, %rd14;
	ld.global.u8 	%r168, [%rd15];
	add.s32 	%r204, %r204, %r168;
	ld.global.u8 	%r169, [%rd15+1];
	add.s32 	%r203, %r203, %r169;
	ld.global.u8 	%r170, [%rd15+2];
	add.s32 	%r202, %r202, %r170;
	add.s32 	%r205, %r205, 1;
$L__BB1_14:
	add.s32 	%r171, %r17, 2;
	setp.ge.u32 	%p43, %r171, %r132;
	setp.lt.s32 	%p44, %r17, -2;
	or.pred  	%p45, %p35, %p44;
	or.pred  	%p46, %p29, %p45;
	or.pred  	%p47, %p46, %p43;
	@%p47 bra 	$L__BB1_16;
	add.s32 	%r172, %r194, -4;
	mul.wide.u32 	%rd16, %r172, 3;
	add.s64 	%rd17, %rd1, %rd16;
	ld.global.u8 	%r173, [%rd17];
	add.s32 	%r204, %r204, %r173;
	ld.global.u8 	%r174, [%rd17+1];
	add.s32 	%r203, %r203, %r174;
	ld.global.u8 	%r175, [%rd17+2];
	add.s32 	%r202, %r202, %r175;
	add.s32 	%r205, %r205, 1;
$L__BB1_16:
	setp.ge.u32 	%p48, %r47, %r131;
	setp.lt.s32 	%p49, %r47, 0;
	setp.ge.u32 	%p50, %r23, %r132;
	setp.lt.s32 	%p51, %r17, -3;
	or.pred  	%p52, %p49, %p51;
	or.pred  	%p53, %p48, %p52;
	or.pred  	%p54, %p53, %p50;
	@%p54 bra 	$L__BB1_18;
	add.s32 	%r176, %r195, -4;
	mul.wide.u32 	%rd18, %r176, 3;
	add.s64 	%rd19, %rd1, %rd18;
	ld.global.u8 	%r177, [%rd19];
	add.s32 	%r204, %r204, %r177;
	ld.global.u8 	%r178, [%rd19+1];
	add.s32 	%r203, %r203, %r178;
	ld.global.u8 	%r179, [%rd19+2];
	add.s32 	%r202, %r202, %r179;
	add.s32 	%r205, %r205, 1;
$L__BB1_18:
	setp.ge.u32 	%p57, %r24, %r132;
	setp.lt.s32 	%p58, %r17, -4;
	or.pred  	%p59, %p49, %p58;
	or.pred  	%p60, %p48, %p59;
	or.pred  	%p61, %p60, %p57;
	@%p61 bra 	$L__BB1_20;
	add.s32 	%r180, %r196, -4;
	mul.wide.u32 	%rd20, %r180, 3;
	add.s64 	%rd21, %rd1, %rd20;
	ld.global.u8 	%r181, [%rd21];
	add.s32 	%r204, %r204, %r181;
	ld.global.u8 	%r182, [%rd21+1];
	add.s32 	%r203, %r203, %r182;
	ld.global.u8 	%r183, [%rd21+2];
	add.s32 	%r202, %r202, %r183;
	add.s32 	%r205, %r205, 1;
$L__BB1_20:
	add.s32 	%r197, %r197, 1;
	add.s32 	%r196, %r196, 1;
	add.s32 	%r195, %r195, 1;
	add.s32 	%r194, %r194, 1;
	add.s32 	%r193, %r193, 1;
	add.s32 	%r192, %r192, 1;
	add.s32 	%r191, %r191, 1;
	add.s32 	%r190, %r190, 1;
	add.s32 	%r189, %r189, 1;
	add.s32 	%r188, %r188, 1;
	setp.ne.s32 	%p62, %r197, 5;
	@%p62 bra 	$L__BB1_2;
	ld.param.u64 	%rd25, [_Z22imageFilterKernelPartBP6uchar3S0_jj_param_1];
	div.s32 	%r184, %r204, %r205;
	cvta.to.global.u64 	%rd22, %rd25;
	mul.wide.s32 	%rd23, %r15, 3;
	add.s64 	%rd24, %rd22, %rd23;
	st.global.u8 	[%rd24], %r184;
	div.s32 	%r185, %r203, %r205;
	st.global.u8 	[%rd24+1], %r185;
	div.s32 	%r186, %r202, %r205;
	st.global.u8 	[%rd24+2], %r186;
	add.s32 	%r130, %r187, 1;
	setp.lt.u32 	%p63, %r187, %r5;
	mov.u32 	%r187, %r130;
	@%p63 bra 	$L__BB1_1;
	ret;

}
	// .globl	_Z22imageFilterKernelPartCP6uchar3S0_jj
.visible .entry _Z22imageFilterKernelPartCP6uchar3S0_jj(
	.param .u64 .ptr .align 1 _Z22imageFilterKernelPartCP6uchar3S0_jj_param_0,
	.param .u64 .ptr .align 1 _Z22imageFilterKernelPartCP6uchar3S0_jj_param_1,
	.param .u32 _Z22imageFilterKernelPartCP6uchar3S0_jj_param_2,
	.param .u32 _Z22imageFilterKernelPartCP6uchar3S0_jj_param_3
)
{
	.reg .pred 	%p<212>;
	.reg .b16 	%rs<54>;
	.reg .b32 	%r<367>;
	.reg .b64 	%rd<39>;
	// demoted variable
	.shared .align 1 .b8 _ZZ22imageFilterKernelPartCP6uchar3S0_jjE7s_input[49152];
	ld.param.u64 	%rd4, [_Z22imageFilterKernelPartCP6uchar3S0_jj_param_0];
	ld.param.u64 	%rd3, [_Z22imageFilterKernelPartCP6uchar3S0_jj_param_1];
	ld.param.u32 	%r156, [_Z22imageFilterKernelPartCP6uchar3S0_jj_param_2];
	ld.param.u32 	%r157, [_Z22imageFilterKernelPartCP6uchar3S0_jj_param_3];
	cvta.to.global.u64 	%rd1, %rd4;
	mov.u32 	%r1, %nctaid.x;
	mul.hi.u32 	%r158, %r156, -2004318071;
	shr.u32 	%r159, %r158, 6;
	add.s32 	%r2, %r159, 1;
	mul.hi.u32 	%r160, %r157, -2004318071;
	shr.u32 	%r161, %r160, 6;
	mad.lo.s32 	%r162, %r159, %r161, %r159;
	add.s32 	%r163, %r161, %r162;
	add.s32 	%r164, %r163, 1;
	div.u32 	%r3, %r164, %r1;
	setp.lt.s32 	%p1, %r3, 0;
	@%p1 bra 	$L__BB2_68;
	mov.u32 	%r4, %ctaid.x;
	mov.u32 	%r5, %tid.x;
	and.b32  	%r166, %r5, 127;
	mul.lo.s32 	%r6, %r157, %r156;
	mov.u32 	%r167, _ZZ22imageFilterKernelPartCP6uchar3S0_jjE7s_input;
	mad.lo.s32 	%r168, %r166, 384, %r167;
	shr.u32 	%r7, %r5, 7;
	or.b32  	%r169, %r5, 1024;
	shr.u32 	%r8, %r169, 7;
	or.b32  	%r170, %r5, 2048;
	shr.u32 	%r9, %r170, 7;
	or.b32  	%r171, %r5, 3072;
	shr.u32 	%r10, %r171, 7;
	mad.lo.s32 	%r11, %r10, 3, %r168;
	or.b32  	%r172, %r5, 4096;
	shr.u32 	%r12, %r172, 7;
	mad.lo.s32 	%r13, %r12, 3, %r168;
	or.b32  	%r173, %r5, 5120;
	shr.u32 	%r14, %r173, 7;
	or.b32  	%r174, %r5, 6144;
	shr.u32 	%r15, %r174, 7;
	or.b32  	%r175, %r5, 7168;
	shr.u32 	%r16, %r175, 7;
	or.b32  	%r176, %r5, 8192;
	shr.u32 	%r17, %r176, 7;
	or.b32  	%r177, %r5, 9216;
	shr.u32 	%r18, %r177, 7;
	or.b32  	%r178, %r5, 10240;
	shr.u32 	%r19, %r178, 7;
	or.b32  	%r179, %r5, 11264;
	shr.u32 	%r20, %r179, 7;
	mad.lo.s32 	%r21, %r20, 3, %r168;
	or.b32  	%r180, %r5, 12288;
	shr.u32 	%r22, %r180, 7;
	mad.lo.s32 	%r23, %r22, 3, %r168;
	or.b32  	%r181, %r5, 13312;
	shr.u32 	%r24, %r181, 7;
	mad.lo.s32 	%r25, %r24, 3, %r168;
	or.b32  	%r182, %r5, 14336;
	shr.u32 	%r26, %r182, 7;
	mad.lo.s32 	%r27, %r26, 3, %r168;
	or.b32  	%r183, %r5, 15360;
	shr.u32 	%r28, %r183, 7;
	cvta.to.global.u64 	%rd2, %rd3;
	mov.b32 	%r322, 0;
$L__BB2_2:
	mad.lo.s32 	%r184, %r322, %r1, %r4;
	div.u32 	%r185, %r184, %r2;
	mul.lo.s32 	%r186, %r185, %r2;
	sub.s32 	%r187, %r184, %r186;
	mul.lo.s32 	%r30, %r187, 120;
	add.s32 	%r31, %r30, -1;
	mul.lo.s32 	%r32, %r185, 120;
	and.b32  	%r188, %r5, 127;
	add.s32 	%r189, %r188, %r31;
	add.s32 	%r33, %r189, -4;
	add.s32 	%r34, %r32, -5;
	setp.ge.u32 	%p2, %r33, %r156;
	add.s32 	%r190, %r34, %r7;
	mad.lo.s32 	%r35, %r190, %r156, %r33;
	setp.gt.u32 	%p3, %r35, %r6;
	or.b32  	%r191, %r190, %r33;
	setp.lt.s32 	%p4, %r191, 0;
	or.pred  	%p5, %p4, %p3;
	setp.ge.u32 	%p6, %r190, %r157;
	or.pred  	%p7, %p2, %p6;
	or.pred  	%p8, %p5, %p7;
	@%p8 bra 	$L__BB2_4;
	mul.wide.s32 	%rd5, %r35, 3;
	add.s64 	%rd6, %rd1, %rd5;
	ld.global.u8 	%rs1, [%rd6];
	mov.u32 	%r193, _ZZ22imageFilterKernelPartCP6uchar3S0_jjE7s_input;
	mad.lo.s32 	%r194, %r188, 384, %r193;
	mad.lo.s32 	%r195, %r7, 3, %r194;
	st.shared.u8 	[%r195], %rs1;
	ld.global.u8 	%rs2, [%rd6+1];
	st.shared.u8 	[%r195+1], %rs2;
	ld.global.u8 	%rs3, [%rd6+2];
	st.shared.u8 	[%r195+2], %rs3;
$L__BB2_4:
	add.s32 	%r196, %r34, %r8;
	mad.lo.s32 	%r36, %r196, %r156, %r33;
	setp.gt.u32 	%p10, %r36, %r6;
	or.b32  	%r197, %r196, %r33;
	setp.lt.s32 	%p11, %r197, 0;
	or.pred  	%p12, %p11, %p10;
	setp.ge.u32 	%p13, %r196, %r157;
	or.pred  	%p14, %p2, %p13;
	or.pred  	%p15, %p12, %p14;
	@%p15 bra 	$L__BB2_6;
	mul.wide.s32 	%rd7, %r36, 3;
	add.s64 	%rd8, %rd1, %rd7;
	ld.global.u8 	%rs4, [%rd8];
	mov.u32 	%r199, _ZZ22imageFilterKernelPartCP6uchar3S0_jjE7s_input;
	mad.lo.s32 	%r200, %r188, 384, %r199;
	mad.lo.s32 	%r201, %r8, 3, %r200;
	st.shared.u8 	[%r201], %rs4;
	ld.global.u8 	%rs5, [%rd8+1];
	st.shared.u8 	[%r201+1], %rs5;
	ld.global.u8 	%rs6, [%rd8+2];
	st.shared.u8 	[%r201+2], %rs6;
$L__BB2_6:
	add.s32 	%r202, %r34, %r9;
	mad.lo.s32 	%r37, %r202, %r156, %r33;
	setp.gt.u32 	%p17, %r37, %r6;
	or.b32  	%r203, %r202, %r33;
	setp.lt.s32 	%p18, %r203, 0;
	or.pred  	%p19, %p18, %p17;
	setp.ge.u32 	%p20, %r202, %r157;
	or.pred  	%p21, %p2, %p20;
	or.pred  	%p22, %p19, %p21;
	@%p22 bra 	$L__BB2_8;
	mul.wide.s32 	%rd9, %r37, 3;
	add.s64 	%rd10, %rd1, %rd9;
	ld.global.u8 	%rs7, [%rd10];
	mov.u32 	%r205, _ZZ22imageFilterKernelPartCP6uchar3S0_jjE7s_input;
	mad.lo.s32 	%r206, %r188, 384, %r205;
	mad.lo.s32 	%r207, %r9, 3, %r206;
	st.shared.u8 	[%r207], %rs7;
	ld.global.u8 	%rs8, [%rd10+1];
	st.shared.u8 	[%r207+1], %rs8;
	ld.global.u8 	%rs9, [%rd10+2];
	st.shared.u8 	[%r207+2], %rs9;
$L__BB2_8:
	add.s32 	%r208, %r34, %r10;
	mad.lo.s32 	%r38, %r208, %r156, %r33;
	setp.gt.u32 	%p24, %r38, %r6;
	or.b32  	%r209, %r208, %r33;
	setp.lt.s32 	%p25, %r209, 0;
	or.pred  	%p26, %p25, %p24;
	setp.ge.u32 	%p27, %r208, %r157;
	or.pred  	%p28, %p2, %p27;
	or.pred  	%p29, %p26, %p28;
	@%p29 bra 	$L__BB2_10;
	mul.wide.s32 	%rd11, %r38, 3;
	add.s64 	%rd12, %rd1, %rd11;
	ld.global.u8 	%rs10, [%rd12];
	st.shared.u8 	[%r11], %rs10;
	ld.global.u8 	%rs11, [%rd12+1];
	st.shared.u8 	[%r11+1], %rs11;
	ld.global.u8 	%rs12, [%rd12+2];
	st.shared.u8 	[%r11+2], %rs12;
$L__BB2_10:
	add.s32 	%r210, %r34, %r12;
	mad.lo.s32 	%r39, %r210, %r156, %r33;
	setp.gt.u32 	%p31, %r39, %r6;
	or.b32  	%r211, %r210, %r33;
	setp.lt.s32 	%p32, %r211, 0;
	or.pred  	%p33, %p32, %p31;
	setp.ge.u32 	%p34, %r210, %r157;
	or.pred  	%p35, %p2, %p34;
	or.pred  	%p36, %p33, %p35;
	@%p36 bra 	$L__BB2_12;
	mul.wide.s32 	%rd13, %r39, 3;
	add.s64 	%rd14, %rd1, %rd13;
	ld.global.u8 	%rs13, [%rd14];
	st.shared.u8 	[%r13], %rs13;
	ld.global.u8 	%rs14, [%rd14+1];
	st.shared.u8 	[%r13+1], %rs14;
	ld.global.u8 	%rs15, [%rd14+2];
	st.shared.u8 	[%r13+2], %rs15;
$L__BB2_12:
	add.s32 	%r212, %r34, %r14;
	mad.lo.s32 	%r40, %r212, %r156, %r33;
	setp.gt.u32 	%p38, %r40, %r6;
	or.b32  	%r213, %r212, %r33;
	setp.lt.s32 	%p39, %r213, 0;
	or.pred  	%p40, %p39, %p38;
	setp.ge.u32 	%p41, %r212, %r157;
	or.pred  	%p42, %p2, %p41;
	or.pred  	%p43, %p40, %p42;
	@%p43 bra 	$L__BB2_14;
	mul.wide.s32 	%rd15, %r40, 3;
	add.s64 	%rd16, %rd1, %rd15;
	ld.global.u8 	%rs16, [%rd16];
	mov.u32 	%r215, _ZZ22imageFilterKernelPartCP6uchar3S0_jjE7s_input;
	mad.lo.s32 	%r216, %r188, 384, %r215;
	mad.lo.s32 	%r217, %r14, 3, %r216;
	st.shared.u8 	[%r217], %rs16;
	ld.global.u8 	%rs17, [%rd16+1];
	st.shared.u8 	[%r217+1], %rs17;
	ld.global.u8 	%rs18, [%rd16+2];
	st.shared.u8 	[%r217+2], %rs18;
$L__BB2_14:
	add.s32 	%r218, %r34, %r15;
	mad.lo.s32 	%r41, %r218, %r156, %r33;
	setp.gt.u32 	%p45, %r41, %r6;
	or.b32  	%r219, %r218, %r33;
	setp.lt.s32 	%p46, %r219, 0;
	or.pred  	%p47, %p46, %p45;
	setp.ge.u32 	%p48, %r218, %r157;
	or.pred  	%p49, %p2, %p48;
	or.pred  	%p50, %p47, %p49;
	@%p50 bra 	$L__BB2_16;
	mul.wide.s32 	%rd17, %r41, 3;
	add.s64 	%rd18, %rd1, %rd17;
	ld.global.u8 	%rs19, [%rd18];
	mov.u32 	%r221, _ZZ22imageFilterKernelPartCP6uchar3S0_jjE7s_input;
	mad.lo.s32 	%r222, %r188, 384, %r221;
	mad.lo.s32 	%r223, %r15, 3, %r222;
	st.shared.u8 	[%r223], %rs19;
	ld.global.u8 	%rs20, [%rd18+1];
	st.shared.u8 	[%r223+1], %rs20;
	ld.global.u8 	%rs21, [%rd18+2];
	st.shared.u8 	[%r223+2], %rs21;
$L__BB2_16:
	add.s32 	%r224, %r34, %r16;
	mad.lo.s32 	%r42, %r224, %r156, %r33;
	setp.gt.u32 	%p52, %r42, %r6;
	or.b32  	%r225, %r224, %r33;
	setp.lt.s32 	%p53, %r225, 0;
	or.pred  	%p54, %p53, %p52;
	setp.ge.u32 	%p55, %r224, %r157;
	or.pred  	%p56, %p2, %p55;
	or.pred  	%p57, %p54, %p56;
	@%p57 bra 	$L__BB2_18;
	mul.wide.s32 	%rd19, %r42, 3;
	add.s64 	%rd20, %rd1, %rd19;
	ld.global.u8 	%rs22, [%rd20];
	mov.u32 	%r227, _ZZ22imageFilterKernelPartCP6uchar3S0_jjE7s_input;
	mad.lo.s32 	%r228, %r188, 384, %r227;
	mad.lo.s32 	%r229, %r16, 3, %r228;
	st.shared.u8 	[%r229], %rs22;
	ld.global.u8 	%rs23, [%rd20+1];
	st.shared.u8 	[%r229+1], %rs23;
	ld.global.u8 	%rs24, [%rd20+2];
	st.shared.u8 	[%r229+2], %rs24;
$L__BB2_18:
	add.s32 	%r230, %r34, %r17;
	mad.lo.s32 	%r43, %r230, %r156, %r33;
	setp.gt.u32 	%p59, %r43, %r6;
	or.b32  	%r231, %r230, %r33;
	setp.lt.s32 	%p60, %r231, 0;
	or.pred  	%p61, %p60, %p59;
	setp.ge.u32 	%p62, %r230, %r157;
	or.pred  	%p63, %p2, %p62;
	or.pred  	%p64, %p61, %p63;
	@%p64 bra 	$L__BB2_20;
	mul.wide.s32 	%rd21, %r43, 3;
	add.s64 	%rd22, %rd1, %rd21;
	ld.global.u8 	%rs25, [%rd22];
	mov.u32 	%r233, _ZZ22imageFilterKernelPartCP6uchar3S0_jjE7s_input;
	mad.lo.s32 	%r234, %r188, 384, %r233;
	mad.lo.s32 	%r235, %r17, 3, %r234;
	st.shared.u8 	[%r235], %rs25;
	ld.global.u8 	%rs26, [%rd22+1];
	st.shared.u8 	[%r235+1], %rs26;
	ld.global.u8 	%rs27, [%rd22+2];
	st.shared.u8 	[%r235+2], %rs27;
$L__BB2_20:
	add.s32 	%r236, %r34, %r18;
	mad.lo.s32 	%r44, %r236, %r156, %r33;
	setp.gt.u32 	%p66, %r44, %r6;
	or.b32  	%r237, %r236, %r33;
	setp.lt.s32 	%p67, %r237, 0;
	or.pred  	%p68, %p67, %p66;
	setp.ge.u32 	%p69, %r236, %r157;
	or.pred  	%p70, %p2, %p69;
	or.pred  	%p71, %p68, %p70;
	@%p71 bra 	$L__BB2_22;
	mul.wide.s32 	%rd23, %r44, 3;
	add.s64 	%rd24, %rd1, %rd23;
	ld.global.u8 	%rs28, [%rd24];
	mov.u32 	%r239, _ZZ22imageFilterKernelPartCP6uchar3S0_jjE7s_input;
	mad.lo.s32 	%r240, %r188, 384, %r239;
	mad.lo.s32 	%r241, %r18, 3, %r240;
	st.shared.u8 	[%r241], %rs28;
	ld.global.u8 	%rs29, [%rd24+1];
	st.shared.u8 	[%r241+1], %rs29;
	ld.global.u8 	%rs30, [%rd24+2];
	st.shared.u8 	[%r241+2], %rs30;
$L__BB2_22:
	add.s32 	%r242, %r34, %r19;
	mad.lo.s32 	%r45, %r242, %r156, %r33;
	setp.gt.u32 	%p73, %r45, %r6;
	or.b32  	%r243, %r242, %r33;
	setp.lt.s32 	%p74, %r243, 0;
	or.pred  	%p75, %p74, %p73;
	setp.ge.u32 	%p76, %r242, %r157;
	or.pred  	%p77, %p2, %p76;
	or.pred  	%p78, %p75, %p77;
	@%p78 bra 	$L__BB2_24;
	mul.wide.s32 	%rd25, %r45, 3;
	add.s64 	%rd26, %rd1, %rd25;
	ld.global.u8 	%rs31, [%rd26];
	mov.u32 	%r245, _ZZ22imageFilterKernelPartCP6uchar3S0_jjE7s_input;
	mad.lo.s32 	%r246, %r188, 384, %r245;
	mad.lo.s32 	%r247, %r19, 3, %r246;
	st.shared.u8 	[%r247], %rs31;
	ld.global.u8 	%rs32, [%rd26+1];
	st.shared.u8 	[%r247+1], %rs32;
	ld.global.u8 	%rs33, [%rd26+2];
	st.shared.u8 	[%r247+2], %rs33;
$L__BB2_24:
	add.s32 	%r248, %r34, %r20;
	mad.lo.s32 	%r46, %r248, %r156, %r33;
	setp.gt.u32 	%p80, %r46, %r6;
	or.b32  	%r249, %r248, %r33;
	setp.lt.s32 	%p81, %r249, 0;
	or.pred  	%p82, %p81, %p80;
	setp.ge.u32 	%p83, %r248, %r157;
	or.pred  	%p84, %p2, %p83;
	or.pred  	%p85, %p82, %p84;
	@%p85 bra 	$L__BB2_26;
	mul.wide.s32 	%rd27, %r46, 3;
	add.s64 	%rd28, %rd1, %rd27;
	ld.global.u8 	%rs34, [%rd28];
	st.shared.u8 	[%r21], %rs34;
	ld.global.u8 	%rs35, [%rd28+1];
	st.shared.u8 	[%r21+1], %rs35;
	ld.global.u8 	%rs36, [%rd28+2];
	st.shared.u8 	[%r21+2], %rs36;
$L__BB2_26:
	add.s32 	%r250, %r34, %r22;
	mad.lo.s32 	%r47, %r250, %r156, %r33;
	setp.gt.u32 	%p87, %r47, %r6;
	or.b32  	%r251, %r250, %r33;
	setp.lt.s32 	%p88, %r251, 0;
	or.pred  	%p89, %p88, %p87;
	setp.ge.u32 	%p90, %r250, %r157;
	or.pred  	%p91, %p2, %p90;
	or.pred  	%p92, %p89, %p91;
	@%p92 bra 	$L__BB2_28;
	mul.wide.s32 	%rd29, %r47, 3;
	add.s64 	%rd30, %rd1, %rd29;
	ld.global.u8 	%rs37, [%rd30];
	st.shared.u8 	[%r23], %rs37;
	ld.global.u8 	%rs38, [%rd30+1];
	st.shared.u8 	[%r23+1], %rs38;
	ld.global.u8 	%rs39, [%rd30+2];
	st.shared.u8 	[%r23+2], %rs39;
$L__BB2_28:
	add.s32 	%r252, %r34, %r24;
	mad.lo.s32 	%r48, %r252, %r156, %r33;
	setp.gt.u32 	%p94, %r48, %r6;
	or.b32  	%r253, %r252, %r33;
	setp.lt.s32 	%p95, %r253, 0;
	or.pred  	%p96, %p95, %p94;
	setp.ge.u32 	%p97, %r252, %r157;
	or.pred  	%p98, %p2, %p97;
	or.pred  	%p99, %p96, %p98;
	@%p99 bra 	$L__BB2_30;
	mul.wide.s32 	%rd31, %r48, 3;
	add.s64 	%rd32, %rd1, %rd31;
	ld.global.u8 	%rs40, [%rd32];
	st.shared.u8 	[%r25], %rs40;
	ld.global.u8 	%rs41, [%rd32+1];
	st.shared.u8 	[%r25+1], %rs41;
	ld.global.u8 	%rs42, [%rd32+2];
	st.shared.u8 	[%r25+2], %rs42;
$L__BB2_30:
	add.s32 	%r254, %r34, %r26;
	mad.lo.s32 	%r49, %r254, %r156, %r33;
	setp.gt.u32 	%p101, %r49, %r6;
	or.b32  	%r255, %r254, %r33;
	setp.lt.s32 	%p102, %r255, 0;
	or.pred  	%p103, %p102, %p101;
	setp.ge.u32 	%p104, %r254, %r157;
	or.pred  	%p105, %p2, %p104;
	or.pred  	%p106, %p103, %p105;
	@%p106 bra 	$L__BB2_32;
	mul.wide.s32 	%rd33, %r49, 3;
	add.s64 	%rd34, %rd1, %rd33;
	ld.global.u8 	%rs43, [%rd34];
	st.shared.u8 	[%r27], %rs43;
	ld.global.u8 	%rs44, [%rd34+1];
	st.shared.u8 	[%r27+1], %rs44;
	ld.global.u8 	%rs45, [%rd34+2];
	st.shared.u8 	[%r27+2], %rs45;
$L__BB2_32:
	add.s32 	%r256, %r34, %r28;
	mad.lo.s32 	%r50, %r256, %r156, %r33;
	setp.gt.u32 	%p108, %r50, %r6;
	or.b32  	%r257, %r256, %r33;
	setp.lt.s32 	%p109, %r257, 0;
	or.pred  	%p110, %p109, %p108;
	setp.ge.u32 	%p111, %r256, %r157;
	or.pred  	%p112, %p2, %p111;
	or.pred  	%p113, %p110, %p112;
	@%p113 bra 	$L__BB2_34;
	mul.wide.s32 	%rd35, %r50, 3;
	add.s64 	%rd36, %rd1, %rd35;
	ld.global.u8 	%rs46, [%rd36];
	mov.u32 	%r259, _ZZ22imageFilterKernelPartCP6uchar3S0_jjE7s_input;
	mad.lo.s32 	%r260, %r188, 384, %r259;
	mad.lo.s32 	%r261, %r28, 3, %r260;
	st.shared.u8 	[%r261], %rs46;
	ld.global.u8 	%rs47, [%rd36+1];
	st.shared.u8 	[%r261+1], %rs47;
	ld.global.u8 	%rs48, [%rd36+2];
	st.shared.u8 	[%r261+2], %rs48;
$L__BB2_34:
	add.s32 	%r51, %r32, -1;
	mov.b32 	%r323, 0;
$L__BB2_35:
	shl.b32 	%r263, %r323, 10;
	or.b32  	%r53, %r263, %r5;
	cvt.u16.u32 	%rs49, %r53;
	mul.hi.u16 	%rs50, %rs49, -30583;
	shr.u16 	%rs51, %rs50, 6;
	mul.lo.s16 	%rs52, %rs51, 120;
	sub.s16 	%rs53, %rs49, %rs52;
	cvt.u32.u16 	%r54, %rs53;
	cvt.u32.u16 	%r55, %rs51;
	add.s32 	%r56, %r31, %r54;
	add.s32 	%r57, %r51, %r55;
	mad.lo.s32 	%r58, %r57, %r156, %r56;
	setp.gt.u32 	%p114, %r58, %r6;
	@%p114 bra 	$L__BB2_66;
	add.s32 	%r264, %r30, 119;
	setp.gt.u32 	%p115, %r56, %r264;
	add.s32 	%r265, %r32, 119;
	setp.gt.u32 	%p116, %r57, %r265;
	or.pred  	%p117, %p115, %p116;
	or.b32  	%r266, %r56, %r57;
	setp.lt.s32 	%p118, %r266, 0;
	or.pred  	%p119, %p117, %p118;
	@%p119 bra 	$L__BB2_66;
	setp.ge.u32 	%p120, %r56, %r156;
	setp.ge.u32 	%p121, %r57, %r157;
	or.pred  	%p122, %p120, %p121;
	@%p122 bra 	$L__BB2_66;
	add.s32 	%r59, %r57, -4;
	add.s32 	%r60, %r57, -3;
	add.s32 	%r61, %r57, -2;
	add.s32 	%r62, %r57, -1;
	add.s32 	%r63, %r32, %r55;
	add.s32 	%r64, %r57, 2;
	add.s32 	%r65, %r57, 3;
	add.s32 	%r66, %r57, 4;
	add.s32 	%r325, %r54, -5;
	add.s32 	%r324, %r30, %r54;
	mul.lo.s32 	%r269, %r55, 3;
	mad.lo.s32 	%r270, %r54, 384, %r269;
	mov.u32 	%r271, _ZZ22imageFilterKernelPartCP6uchar3S0_jjE7s_input;
	add.s32 	%r69, %r271, %r270;
	mov.b32 	%r338, 0;
	mov.b32 	%r326, 13;
	mov.u32 	%r337, %r338;
	mov.u32 	%r336, %r338;
	mov.u32 	%r335, %r338;
$L__BB2_39:
	setp.lt.s32 	%p123, %r57, 4;
	add.s32 	%r77, %r324, -5;
	setp.lt.s32 	%p124, %r77, 0;
	add.s32 	%r78, %r325, 5;
	or.pred  	%p125, %p124, %p123;
	@%p125 bra 	$L__BB2_42;
	setp.gt.s32 	%p126, %r78, 127;
	setp.ge.u32 	%p127, %r77, %r156;
	setp.gt.u32 	%p128, %r53, 15359;
	setp.ge.u32 	%p129, %r59, %r157;
	or.pred  	%p130, %p127, %p129;
	or.pred  	%p131, %p130, %p126;
	or.pred  	%p132, %p131, %p128;
	@%p132 bra 	$L__BB2_42;
	add.s32 	%r273, %r69, %r326;
	ld.shared.u8 	%r274, [%r273+-13];
	add.s32 	%r337, %r337, %r274;
	ld.shared.u8 	%r275, [%r273+-12];
	add.s32 	%r336, %r336, %r275;
	ld.shared.u8 	%r276, [%r273+-11];
	add.s32 	%r335, %r335, %r276;
	add.s32 	%r338, %r338, 1;
$L__BB2_42:
	setp.lt.s32 	%p134, %r57, 3;
	or.pred  	%p135, %p124, %p134;
	@%p135 bra 	$L__BB2_45;
	setp.gt.s32 	%p136, %r78, 127;
	setp.ge.u32 	%p137, %r77, %r156;
	setp.gt.u32 	%p138, %r53, 15239;
	setp.ge.u32 	%p139, %r60, %r157;
	or.pred  	%p140, %p137, %p139;
	or.pred  	%p141, %p140, %p136;
	or.pred  	%p142, %p141, %p138;
	@%p142 bra 	$L__BB2_45;
	add.s32 	%r278, %r69, %r326;
	ld.shared.u8 	%r279, [%r278+-10];
	add.s32 	%r337, %r337, %r279;
	ld.shared.u8 	%r280, [%r278+-9];
	add.s32 	%r336, %r336, %r280;
	ld.shared.u8 	%r281, [%r278+-8];
	add.s32 	%r335, %r335, %r281;
	add.s32 	%r338, %r338, 1;
$L__BB2_45:
	setp.lt.s32 	%p144, %r57, 2;
	or.pred  	%p145, %p124, %p144;
	@%p145 bra 	$L__BB2_48;
	setp.gt.s32 	%p146, %r78, 127;
	setp.ge.u32 	%p147, %r77, %r156;
	setp.gt.u32 	%p148, %r53, 15119;
	setp.ge.u32 	%p149, %r61, %r157;
	or.pred  	%p150, %p147, %p149;
	or.pred  	%p151, %p150, %p146;
	or.pred  	%p152, %p151, %p148;
	@%p152 bra 	$L__BB2_48;
	add.s32 	%r283, %r69, %r326;
	ld.shared.u8 	%r284, [%r283+-7];
	add.s32 	%r337, %r337, %r284;
	ld.shared.u8 	%r285, [%r283+-6];
	add.s32 	%r336, %r336, %r285;
	ld.shared.u8 	%r286, [%r283+-5];
	add.s32 	%r335, %r335, %r286;
	add.s32 	%r338, %r338, 1;
$L__BB2_48:
	setp.lt.s32 	%p154, %r57, 1;
	or.pred  	%p155, %p124, %p154;
	@%p155 bra 	$L__BB2_51;
	setp.gt.s32 	%p156, %r78, 127;
	setp.ge.u32 	%p157, %r77, %r156;
	setp.gt.u32 	%p158, %r53, 14999;
	setp.ge.u32 	%p159, %r62, %r157;
	or.pred  	%p160, %p157, %p159;
	or.pred  	%p161, %p160, %p156;
	or.pred  	%p162, %p161, %p158;
	@%p162 bra 	$L__BB2_51;
	add.s32 	%r288, %r69, %r326;
	ld.shared.u8 	%r289, [%r288+-4];
	add.s32 	%r337, %r337, %r289;
	ld.shared.u8 	%r290, [%r288+-3];
	add.s32 	%r336, %r336, %r290;
	ld.shared.u8 	%r291, [%r288+-2];
	add.s32 	%r335, %r335, %r291;
	add.s32 	%r338, %r338, 1;
$L__BB2_51:
	setp.gt.s32 	%p163, %r78, 127;
	setp.ge.u32 	%p164, %r77, %r156;
	setp.gt.u32 	%p165, %r53, 14879;
	or.b32  	%r293, %r77, %r57;
	setp.lt.s32 	%p166, %r293, 0;
	or.pred  	%p167, %p166, %p164;
	or.pred  	%p168, %p167, %p163;
	or.pred  	%p169, %p168, %p165;
	@%p169 bra 	$L__BB2_53;
	add.s32 	%r294, %r69, %r326;
	ld.shared.u8 	%r295, [%r294+-1];
	add.s32 	%r337, %r337, %r295;
	ld.shared.u8 	%r296, [%r294];
	add.s32 	%r336, %r336, %r296;
	ld.shared.u8 	%r297, [%r294+1];
	add.s32 	%r335, %r335, %r297;
	add.s32 	%r338, %r338, 1;
$L__BB2_53:
	setp.gt.u32 	%p172, %r53, 14759;
	setp.ge.u32 	%p173, %r63, %r157;
	or.b32  	%r299, %r77, %r63;
	setp.lt.s32 	%p174, %r299, 0;
	or.pred  	%p175, %p173, %p164;
	or.pred  	%p176, %p175, %p174;
	or.pred  	%p177, %p176, %p163;
	or.pred  	%p178, %p177, %p172;
	@%p178 bra 	$L__BB2_55;
	add.s32 	%r300, %r69, %r326;
	ld.shared.u8 	%r301, [%r300+2];
	add.s32 	%r337, %r337, %r301;
	ld.shared.u8 	%r302, [%r300+3];
	add.s32 	%r336, %r336, %r302;
	ld.shared.u8 	%r303, [%r300+4];
	add.s32 	%r335, %r335, %r303;
	add.s32 	%r338, %r338, 1;
$L__BB2_55:
	setp.lt.s32 	%p179, %r77, 0;
	setp.lt.s32 	%p180, %r57, -2;
	or.pred  	%p181, %p179, %p180;
	@%p181 bra 	$L__BB2_58;
	setp.gt.s32 	%p182, %r78, 127;
	setp.ge.u32 	%p183, %r77, %r156;
	setp.gt.u32 	%p184, %r53, 14639;
	setp.ge.u32 	%p185, %r64, %r157;
	or.pred  	%p186, %p183, %p185;
	or.pred  	%p187, %p186, %p182;
	or.pred  	%p188, %p187, %p184;
	@%p188 bra 	$L__BB2_58;
	add.s32 	%r305, %r69, %r326;
	ld.shared.u8 	%r306, [%r305+5];
	add.s32 	%r337, %r337, %r306;
	ld.shared.u8 	%r307, [%r305+6];
	add.s32 	%r336, %r336, %r307;
	ld.shared.u8 	%r308, [%r305+7];
	add.s32 	%r335, %r335, %r308;
	add.s32 	%r338, %r338, 1;
$L__BB2_58:
	setp.lt.s32 	%p190, %r57, -3;
	or.pred  	%p191, %p179, %p190;
	@%p191 bra 	$L__BB2_61;
	setp.gt.s32 	%p192, %r78, 127;
	setp.ge.u32 	%p193, %r77, %r156;
	setp.gt.u32 	%p194, %r53, 14519;
	setp.ge.u32 	%p195, %r65, %r157;
	or.pred  	%p196, %p193, %p195;
	or.pred  	%p197, %p196, %p192;
	or.pred  	%p198, %p197, %p194;
	@%p198 bra 	$L__BB2_61;
	add.s32 	%r310, %r69, %r326;
	ld.shared.u8 	%r311, [%r310+8];
	add.s32 	%r337, %r337, %r311;
	ld.shared.u8 	%r312, [%r310+9];
	add.s32 	%r336, %r336, %r312;
	ld.shared.u8 	%r313, [%r310+10];
	add.s32 	%r335, %r335, %r313;
	add.s32 	%r338, %r338, 1;
$L__BB2_61:
	setp.lt.s32 	%p200, %r57, -4;
	or.pred  	%p201, %p179, %p200;
	@%p201 bra 	$L__BB2_64;
	setp.gt.s32 	%p202, %r78, 127;
	setp.ge.u32 	%p203, %r77, %r156;
	setp.gt.u32 	%p204, %r53, 14399;
	setp.ge.u32 	%p205, %r66, %r157;
	or.pred  	%p206, %p203, %p205;
	or.pred  	%p207, %p206, %p202;
	or.pred  	%p208, %p207, %p204;
	@%p208 bra 	$L__BB2_64;
	add.s32 	%r315, %r69, %r326;
	ld.shared.u8 	%r316, [%r315+11];
	add.s32 	%r337, %r337, %r316;
	ld.shared.u8 	%r317, [%r315+12];
	add.s32 	%r336, %r336, %r317;
	ld.shared.u8 	%r318, [%r315+13];
	add.s32 	%r335, %r335, %r318;
	add.s32 	%r338, %r338, 1;
$L__BB2_64:
	add.s32 	%r326, %r326, 384;
	add.s32 	%r325, %r325, 1;
	add.s32 	%r324, %r324, 1;
	setp.ne.s32 	%p209, %r326, 3469;
	@%p209 bra 	$L__BB2_39;
	div.s32 	%r319, %r337, %r338;
	mul.wide.s32 	%rd37, %r58, 3;
	add.s64 	%rd38, %rd2, %rd37;
	st.global.u8 	[%rd38], %r319;
	div.s32 	%r320, %r336, %r338;
	st.global.u8 	[%rd38+1], %r320;
	div.s32 	%r321, %r335, %r338;
	st.global.u8 	[%rd38+2], %r321;
$L__BB2_66:
	add.s32 	%r323, %r323, 1;
	setp.ne.s32 	%p210, %r323, 16;
	@%p210 bra 	$L__BB2_35;
	add.s32 	%r155, %r322, 1;
	setp.ne.s32 	%p211, %r322, %r3;
	mov.u32 	%r322, %r155;
	@%p211 bra 	$L__BB2_2;
$L__BB2_68:
	ret;

}


// ===== COMPILED SASS (sm_100) =====

	.target	sm_100

	.elftype	@"ET_EXEC"


//--------------------- .note.nv.tkinfo           --------------------------
	.section	.note.nv.tkinfo,"",@"SHT_NOTE"
	.sectionflags	@"SHF_NOTE_NV_TKINFO"
	.tkinfo
        /*0018*/ 	.word	0x00000002
        /*0030*/ 	.string	""
        /*0030*/ 	.string	"ptxas"
        /*0030*/ 	.string	"Cuda compilation tools, release 13.0, V13.0.88"
        /*0030*/ 	.string	"Build cuda_13.0.r13.0/compiler.36424714_0"
        /*0030*/ 	.string	"-arch sm_100 -m 64 "



//--------------------- .note.nv.cuinfo           --------------------------
	.section	.note.nv.cuinfo,"",@"SHT_NOTE"
	.sectionflags	@"SHF_NOTE_NV_CUINFO"
        /*0018*/ 	.short	0x0002
        /*001a*/ 	.short	0x0064
        /*001c*/ 	.short	0x0082
	.zero		2


//--------------------- .nv.info                  --------------------------
	.section	.nv.info,"",@"SHT_CUDA_INFO"
	.align	4


	//----- nvinfo : EIATTR_REGCOUNT
	.align		4
        /*0000*/ 	.byte	0x04, 0x2f
        /*0002*/ 	.short	(.L_1 - .L_0)
	.align		4
.L_0:
        /*0004*/ 	.word	index@(_Z22imageFilterKernelPartAP6uchar3S0_jj)
        /*0008*/ 	.word	0x00000020


	//----- nvinfo : EIATTR_FRAME_SIZE
	.align		4
.L_1:
        /*000c*/ 	.byte	0x04, 0x11
        /*000e*/ 	.short	(.L_3 - .L_2)
	.align		4
.L_2:
        /*0010*/ 	.word	index@(_Z22imageFilterKernelPartAP6uchar3S0_jj)
        /*0014*/ 	.word	0x00000000


	//----- nvinfo : EIATTR_REGCOUNT
	.align		4
.L_3:
        /*0018*/ 	.byte	0x04, 0x2f
        /*001a*/ 	.short	(.L_5 - .L_4)
	.align		4
.L_4:
        /*001c*/ 	.word	index@(_Z22imageFilterKernelPartBP6uchar3S0_jj)
        /*0020*/ 	.word	0x00000028


	//----- nvinfo : EIATTR_FRAME_SIZE
	.align		4
.L_5:
        /*0024*/ 	.byte	0x04, 0x11
        /*0026*/ 	.short	(.L_7 - .L_6)
	.align		4
.L_6:
        /*0028*/ 	.word	index@(_Z22imageFilterKernelPartBP6uchar3S0_jj)
        /*002c*/ 	.word	0x00000000


	//----- nvinfo : EIATTR_REGCOUNT
	.align		4
.L_7:
        /*0030*/ 	.byte	0x04, 0x2f
        /*0032*/ 	.short	(.L_9 - .L_8)
	.align		4
.L_8:
        /*0034*/ 	.word	index@(_Z22imageFilterKernelPartCP6uchar3S0_jj)
        /*0038*/ 	.word	0x00000020


	//----- nvinfo : EIATTR_FRAME_SIZE
	.align		4
.L_9:
        /*003c*/ 	.byte	0x04, 0x11
        /*003e*/ 	.short	(.L_11 - .L_10)
	.align		4
.L_10:
        /*0040*/ 	.word	index@(_Z22imageFilterKernelPartCP6uchar3S0_jj)
        /*0044*/ 	.word	0x00000000


	//----- nvinfo : EIATTR_MIN_STACK_SIZE
	.align		4
.L_11:
        /*0048*/ 	.byte	0x04, 0x12
        /*004a*/ 	.short	(.L_13 - .L_12)
	.align		4
.L_12:
        /*004c*/ 	.word	index@(_Z22imageFilterKernelPartCP6uchar3S0_jj)
        /*0050*/ 	.word	0x00000000


	//----- nvinfo : EIATTR_MIN_STACK_SIZE
	.align		4
.L_13:
        /*0054*/ 	.byte	0x04, 0x12
        /*0056*/ 	.short	(.L_15 - .L_14)
	.align		4
.L_14:
        /*0058*/ 	.word	index@(_Z22imageFilterKernelPartBP6uchar3S0_jj)
        /*005c*/ 	.word	0x00000000


	//----- nvinfo : EIATTR_MIN_STACK_SIZE
	.align		4
.L_15:
        /*0060*/ 	.byte	0x04, 0x12
        /*0062*/ 	.short	(.L_17 - .L_16)
	.align		4
.L_16:
        /*0064*/ 	.word	index@(_Z22imageFilterKernelPartAP6uchar3S0_jj)
        /*0068*/ 	.word	0x00000000
.L_17:


//--------------------- .nv.compat                --------------------------
	.section	.nv.compat,"",@"SHT_CUDA_COMPAT_INFO"
	.align	4
        /*0000*/ 	.byte	0x02, 0x09, 0x00, 0x00, 0x02, 0x02, 0x01, 0x00, 0x02, 0x05, 0x05, 0x00, 0x03, 0x07, 0x01, 0x01
        /*0010*/ 	.byte	0x02, 0x03, 0x00, 0x00, 0x02, 0x06, 0x01, 0x00, 0x04, 0x0b, 0x08, 0x00, 0x09, 0x00, 0x00, 0x00
        /*0020*/ 	.byte	0x00, 0x00, 0x00, 0x00


//--------------------- .nv.info._Z22imageFilterKernelPartCP6uchar3S0_jj --------------------------
	.section	.nv.info._Z22imageFilterKernelPartCP6uchar3S0_jj,"",@"SHT_CUDA_INFO"
	.sectionflags	@""
	.align	4


	//----- nvinfo : EIATTR_CUDA_API_VERSION
	.align		4
        /*0000*/ 	.byte	0x04, 0x37
        /*0002*/ 	.short	(.L_19 - .L_18)
.L_18:
        /*0004*/ 	.word	0x00000082


	//----- nvinfo : EIATTR_KPARAM_INFO
	.align		4
.L_19:
        /*0008*/ 	.byte	0x04, 0x17
        /*000a*/ 	.short	(.L_21 - .L_20)
.L_20:
        /*000c*/ 	.word	0x00000000
        /*0010*/ 	.short	0x0003
        /*0012*/ 	.short	0x0014
        /*0014*/ 	.byte	0x00, 0xf0, 0x11, 0x00


	//----- nvinfo : EIATTR_KPARAM_INFO
	.align		4
.L_21:
        /*0018*/ 	.byte	0x04, 0x17
        /*001a*/ 	.short	(.L_23 - .L_22)
.L_22:
        /*001c*/ 	.word	0x00000000
        /*0020*/ 	.short	0x0002
        /*0022*/ 	.short	0x0010
        /*0024*/ 	.byte	0x00, 0xf0, 0x11, 0x00


	//----- nvinfo : EIATTR_KPARAM_INFO
	.align		4
.L_23:
        /*0028*/ 	.byte	0x04, 0x17
        /*002a*/ 	.short	(.L_25 - .L_24)
.L_24:
        /*002c*/ 	.word	0x00000000
        /*0030*/ 	.short	0x0001
        /*0032*/ 	.short	0x0008
        /*0034*/ 	.byte	0x00, 0xf5, 0x21, 0x00


	//----- nvinfo : EIATTR_KPARAM_INFO
	.align		4
.L_25:
        /*0038*/ 	.byte	0x04, 0x17
        /*003a*/ 	.short	(.L_27 - .L_26)
.L_26:
        /*003c*/ 	.word	0x00000000
        /*0040*/ 	.short	0x0000
        /*0042*/ 	.short	0x0000
        /*0044*/ 	.byte	0x00, 0xf5, 0x21, 0x00


	//----- nvinfo : EIATTR_SPARSE_MMA_MASK
	.align		4
.L_27:
        /*0048*/ 	.byte	0x03, 0x50
        /*004a*/ 	.short	0x0000


	//----- nvinfo : EIATTR_MAXREG_COUNT
	.align		4
        /*004c*/ 	.byte	0x03, 0x1b
        /*004e*/ 	.short	0x00ff


	//----- nvinfo : EIATTR_MERCURY_ISA_VERSION
	.align		4
        /*0050*/ 	.byte	0x03, 0x5f
        /*0052*/ 	.short	0x0101


	//----- nvinfo : EIATTR_VRC_CTA_INIT_COUNT
	.align		4
        /*0054*/ 	.byte	0x02, 0x4a
	.zero		1
	.zero		1


	//----- nvinfo : EIATTR_EXIT_INSTR_OFFSETS
	.align		4
        /*0058*/ 	.byte	0x04, 0x1c
        /*005a*/ 	.short	(.L_29 - .L_28)


	//   ....[0]....
.L_28:
        /*005c*/ 	.word	0x000001f0


	//   ....[1]....
        /*0060*/ 	.word	0x00002850


	//----- nvinfo : EIATTR_CRS_STACK_SIZE
	.align		4
.L_29:
        /*0064*/ 	.byte	0x04, 0x1e
        /*0066*/ 	.short	(.L_31 - .L_30)
.L_30:
        /*0068*/ 	.word	0x00000000


	//----- nvinfo : EIATTR_CBANK_PARAM_SIZE
	.align		4
.L_31:
        /*006c*/ 	.byte	0x03, 0x19
        /*006e*/ 	.short	0x0018


	//----- nvinfo : EIATTR_PARAM_CBANK
	.align		4
        /*0070*/ 	.byte	0x04, 0x0a
        /*0072*/ 	.short	(.L_33 - .L_32)
	.align		4
.L_32:
        /*0074*/ 	.word	index@(.nv.constant0._Z22imageFilterKernelPartCP6uchar3S0_jj)
        /*0078*/ 	.short	0x0380
        /*007a*/ 	.short	0x0018


	//----- nvinfo : EIATTR_SW_WAR
	.align		4
.L_33:
        /*007c*/ 	.byte	0x04, 0x36
        /*007e*/ 	.short	(.L_35 - .L_34)
.L_34:
        /*0080*/ 	.word	0x00000008
.L_35:


//--------------------- .nv.info._Z22imageFilterKernelPartBP6uchar3S0_jj --------------------------
	.section	.nv.info._Z22imageFilterKernelPartBP6uchar3S0_jj,"",@"SHT_CUDA_INFO"
	.sectionflags	@""
	.align	4


	//----- nvinfo : EIATTR_CUDA_API_VERSION
	.align		4
        /*0000*/ 	.byte	0x04, 0x37
        /*0002*/ 	.short	(.L_37 - .L_36)
.L_36:
        /*0004*/ 	.word	0x00000082


	//----- nvinfo : EIATTR_KPARAM_INFO
	.align		4
.L_37:
        /*0008*/ 	.byte	0x04, 0x17
        /*000a*/ 	.short	(.L_39 - .L_38)
.L_38:
        /*000c*/ 	.word	0x00000000
        /*0010*/ 	.short	0x0003
        /*0012*/ 	.short	0x0014
        /*0014*/ 	.byte	0x00, 0xf0, 0x11, 0x00


	//----- nvinfo : EIATTR_KPARAM_INFO
	.align		4
.L_39:
        /*0018*/ 	.byte	0x04, 0x17
        /*001a*/ 	.short	(.L_41 - .L_40)
.L_40:
        /*001c*/ 	.word	0x00000000
        /*0020*/ 	.short	0x0002
        /*0022*/ 	.short	0x0010
        /*0024*/ 	.byte	0x00, 0xf0, 0x11, 0x00


	//----- nvinfo : EIATTR_KPARAM_INFO
	.align		4
.L_41:
        /*0028*/ 	.byte	0x04, 0x17
        /*002a*/ 	.short	(.L_43 - .L_42)
.L_42:
        /*002c*/ 	.word	0x00000000
        /*0030*/ 	.short	0x0001
        /*0032*/ 	.short	0x0008
        /*0034*/ 	.byte	0x00, 0xf5, 0x21, 0x00


	//----- nvinfo : EIATTR_KPARAM_INFO
	.align		4
.L_43:
        /*0038*/ 	.byte	0x04, 0x17
        /*003a*/ 	.short	(.L_45 - .L_44)
.L_44:
        /*003c*/ 	.word	0x00000000
        /*0040*/ 	.short	0x0000
        /*0042*/ 	.short	0x0000
        /*0044*/ 	.byte	0x00, 0xf5, 0x21, 0x00


	//----- nvinfo : EIATTR_SPARSE_MMA_MASK
	.align		4
.L_45:
        /*0048*/ 	.byte	0x03, 0x50
        /*004a*/ 	.short	0x0000


	//----- nvinfo : EIATTR_MAXREG_COUNT
	.align		4
        /*004c*/ 	.byte	0x03, 0x1b
        /*004e*/ 	.short	0x00ff


	//----- nvinfo : EIATTR_MERCURY_ISA_VERSION
	.align		4
        /*0050*/ 	.byte	0x03, 0x5f
        /*0052*/ 	.short	0x0101


	//----- nvinfo : EIATTR_VRC_CTA_INIT_COUNT
	.align		4
        /*0054*/ 	.byte	0x02, 0x4a
	.zero		1
	.zero		1


	//----- nvinfo : EIATTR_EXIT_INSTR_OFFSETS
	.align		4
        /*0058*/ 	.byte	0x04, 0x1c
        /*005a*/ 	.short	(.L_47 - .L_46)


	//   ....[0]....
.L_46:
        /*005c*/ 	.word	0x00001180


	//----- nvinfo : EIATTR_CBANK_PARAM_SIZE
	.align		4
.L_47:
        /*0060*/ 	.byte	0x03, 0x19
        /*0062*/ 	.short	0x0018


	//----- nvinfo : EIATTR_PARAM_CBANK
	.align		4
        /*0064*/ 	.byte	0x04, 0x0a
        /*0066*/ 	.short	(.L_49 - .L_48)
	.align		4
.L_48:
        /*0068*/ 	.word	index@(.nv.constant0._Z22imageFilterKernelPartBP6uchar3S0_jj)
        /*006c*/ 	.short	0x0380
        /*006e*/ 	.short	0x0018


	//----- nvinfo : EIATTR_SW_WAR
	.align		4
.L_49:
        /*0070*/ 	.byte	0x04, 0x36
        /*0072*/ 	.short	(.L_51 - .L_50)
.L_50:
        /*0074*/ 	.word	0x00000008
.L_51:


//--------------------- .nv.info._Z22imageFilterKernelPartAP6uchar3S0_jj --------------------------
	.section	.nv.info._Z22imageFilterKernelPartAP6uchar3S0_jj,"",@"SHT_CUDA_INFO"
	.sectionflags	@""
	.align	4


	//----- nvinfo : EIATTR_CUDA_API_VERSION
	.align		4
        /*0000*/ 	.byte	0x04, 0x37
        /*0002*/ 	.short	(.L_53 - .L_52)
.L_52:
        /*0004*/ 	.word	0x00000082


	//----- nvinfo : EIATTR_KPARAM_INFO
	.align		4
.L_53:
        /*0008*/ 	.byte	0x04, 0x17
        /*000a*/ 	.short	(.L_55 - .L_54)
.L_54:
        /*000c*/ 	.word	0x00000000
        /*0010*/ 	.short	0x0003
        /*0012*/ 	.short	0x0014
        /*0014*/ 	.byte	0x00, 0xf0, 0x11, 0x00


	//----- nvinfo : EIATTR_KPARAM_INFO
	.align		4
.L_55:
        /*0018*/ 	.byte	0x04, 0x17
        /*001a*/ 	.short	(.L_57 - .L_56)
.L_56:
        /*001c*/ 	.word	0x00000000
        /*0020*/ 	.short	0x0002
        /*0022*/ 	.short	0x0010
        /*0024*/ 	.byte	0x00, 0xf0, 0x11, 0x00


	//----- nvinfo : EIATTR_KPARAM_INFO
	.align		4
.L_57:
        /*0028*/ 	.byte	0x04, 0x17
        /*002a*/ 	.short	(.L_59 - .L_58)
.L_58:
        /*002c*/ 	.word	0x00000000
        /*0030*/ 	.short	0x0001
        /*0032*/ 	.short	0x0008
        /*0034*/ 	.byte	0x00, 0xf5, 0x21, 0x00


	//----- nvinfo : EIATTR_KPARAM_INFO
	.align		4
.L_59:
        /*0038*/ 	.byte	0x04, 0x17
        /*003a*/ 	.short	(.L_61 - .L_60)
.L_60:
        /*003c*/ 	.word	0x00000000
        /*0040*/ 	.short	0x0000
        /*0042*/ 	.short	0x0000
        /*0044*/ 	.byte	0x00, 0xf5, 0x21, 0x00


	//----- nvinfo : EIATTR_SPARSE_MMA_MASK
	.align		4
.L_61:
        /*0048*/ 	.byte	0x03, 0x50
        /*004a*/ 	.short	0x0000


	//----- nvinfo : EIATTR_MAXREG_COUNT
	.align		4
        /*004c*/ 	.byte	0x03, 0x1b
        /*004e*/ 	.short	0x00ff


	//----- nvinfo : EIATTR_MERCURY_ISA_VERSION
	.align		4
        /*0050*/ 	.byte	0x03, 0x5f
        /*0052*/ 	.short	0x0101


	//----- nvinfo : EIATTR_VRC_CTA_INIT_COUNT
	.align		4
        /*0054*/ 	.byte	0x02, 0x4a
	.zero		1
	.zero		1


	//----- nvinfo : EIATTR_EXIT_INSTR_OFFSETS
	.align		4
        /*0058*/ 	.byte	0x04, 0x1c
        /*005a*/ 	.short	(.L_63 - .L_62)


	//   ....[0]....
.L_62:
        /*005c*/ 	.word	0x00001020


	//----- nvinfo : EIATTR_CBANK_PARAM_SIZE
	.align		4
.L_63:
        /*0060*/ 	.byte	0x03, 0x19
        /*0062*/ 	.short	0x0018


	//----- nvinfo : EIATTR_PARAM_CBANK
	.align		4
        /*0064*/ 	.byte	0x04, 0x0a
        /*0066*/ 	.short	(.L_65 - .L_64)
	.align		4
.L_64:
        /*0068*/ 	.word	index@(.nv.constant0._Z22imageFilterKernelPartAP6uchar3S0_jj)
        /*006c*/ 	.short	0x0380
        /*006e*/ 	.short	0x0018


	//----- nvinfo : EIATTR_SW_WAR
	.align		4
.L_65:
        /*0070*/ 	.byte	0x04, 0x36
        /*0072*/ 	.short	(.L_67 - .L_66)
.L_66:
        /*0074*/ 	.word	0x00000008
.L_67:


//--------------------- .nv.callgraph             --------------------------
	.section	.nv.callgraph,"",@"SHT_CUDA_CALLGRAPH"
	.align	4
	.sectionentsize	8
	.align		4
        /*0000*/ 	.word	0x00000000
	.align		4
        /*0004*/ 	.word	0xffffffff
	.align		4
        /*0008*/ 	.word	0x00000000
	.align		4
        /*000c*/ 	.word	0xfffffffe
	.align		4
        /*0010*/ 	.word	0x00000000
	.align		4
        /*0014*/ 	.word	0xfffffffd
	.align		4
        /*0018*/ 	.word	0x00000000
	.align		4
        /*001c*/ 	.word	0xfffffffc


//--------------------- .text._Z22imageFilterKernelPartCP6uchar3S0_jj --------------------------
	.section	.text._Z22imageFilterKernelPartCP6uchar3S0_jj,"ax",@progbits
	.align	128
        .global         _Z22imageFilterKernelPartCP6uchar3S0_jj
        .type           _Z22imageFilterKernelPartCP6uchar3S0_jj,@function
        .size           _Z22imageFilterKernelPartCP6uchar3S0_jj,(.L_x_26 - _Z22imageFilterKernelPartCP6uchar3S0_jj)
        .other          _Z22imageFilterKernelPartCP6uchar3S0_jj,@"STO_CUDA_ENTRY STV_DEFAULT"
_Z22imageFilterKernelPartCP6uchar3S0_jj:
.text._Z22imageFilterKernelPartCP6uchar3S0_jj:
[----:B------:R-:W-:Y:S01]  /*0000*/  LDC R1, c[0x0][0x37c] ;  /* 0x0000df00ff017b82 */ /* 0x000fe20000000800 */
[----:B------:R-:W0:Y:S01]  /*0010*/  LDCU UR13, c[0x0][0x370] ;  /* 0x00006e00ff0d77ac */ /* 0x000e220008000800 */
[----:B------:R-:W1:Y:S01]  /*0020*/  LDCU.64 UR10, c[0x0][0x390] ;  /* 0x00007200ff0a77ac */ /* 0x000e620008000a00 */
[----:B0-----:R-:W0:Y:S01]  /*0030*/  I2F.U32.RP R0, UR13 ;  /* 0x0000000d00007d06 */ /* 0x001e220008209000 */
[----:B------:R-:W-:Y:S02]  /*0040*/  UISETP.NE.U32.AND UP2, UPT, UR13, URZ, UPT ;  /* 0x000000ff0d00728c */ /* 0x000fe4000bf45070 */
[----:B-1----:R-:W-:Y:S02]  /*0050*/  UIMAD.WIDE.U32 UR6, UR10, -0x77777777, URZ ;  /* 0x888888890a0678a5 */ /* 0x002fe4000f8e00ff */
[----:B------:R-:W-:Y:S02]  /*0060*/  UIMAD.WIDE.U32 UR8, UR11, -0x77777777, URZ ;  /* 0x888888890b0878a5 */ /* 0x000fe4000f8e00ff */
[----:B------:R-:W-:-:S02]  /*0070*/  USHF.R.U32.HI UR4, URZ, 0x6, UR7 ;  /* 0x00000006ff047899 */ /* 0x000fc40008011607 */
[----:B------:R-:W-:-:S04]  /*0080*/  USHF.R.U32.HI UR9, URZ, 0x6, UR9 ;  /* 0x00000006ff097899 */ /* 0x000fc80008011609 */
[----:B------:R-:W-:Y:S01]  /*0090*/  UIMAD UR6, UR4, UR9, UR4 ;  /* 0x00000009040672a4 */ /* 0x000fe2000f8e0204 */
[----:B0-----:R-:W0:Y:S02]  /*00a0*/  MUFU.RCP R0, R0 ;  /* 0x0000000000007308 */ /* 0x001e240000001000 */
[----:B------:R-:W-:Y:S01]  /*00b0*/  UMOV UR4, URZ ;  /* 0x000000ff00047c82 */ /* 0x000fe20008000000 */
[----:B------:R-:W-:Y:S01]  /*00c0*/  UIADD3 UR6, UPT, UPT, UR9, 0x1, UR6 ;  /* 0x0000000109067890 */ /* 0x000fe2000fffe006 */
[----:B0-----:R-:W-:-:S06]  /*00d0*/  VIADD R2, R0, 0xffffffe ;  /* 0x0ffffffe00027836 */ /* 0x001fcc0000000000 */
[----:B------:R-:W0:Y:S02]  /*00e0*/  F2I.FTZ.U32.TRUNC.NTZ R2, R2 ;  /* 0x0000000200027305 */ /* 0x000e24000021f000 */
[----:B0-----:R-:W-:-:S13]  /*00f0*/  R2UR UR5, R2 ;  /* 0x00000000020572ca */ /* 0x001fda00000e0000 */
[----:B------:R-:W-:-:S07]  /*0100*/  UIADD3 UR12, UPT, UPT, URZ, -UR5, URZ ;  /* 0x80000005ff0c7290 */ /* 0x000fce000fffe0ff */
[----:B------:R-:W-:Y:S02]  /*0110*/  UMOV UR8, UR12 ;  /* 0x0000000c00087c82 */ /* 0x000fe40008000000 */
[----:B------:R-:W-:-:S04]  /*0120*/  UIMAD UR8, UR8, UR13, URZ ;  /* 0x0000000d080872a4 */ /* 0x000fc8000f8e02ff */
[----:B------:R-:W-:-:S04]  /*0130*/  UIMAD.WIDE.U32 UR4, UR5, UR8, UR4 ;  /* 0x00000008050472a5 */ /* 0x000fc8000f8e0004 */
[----:B------:R-:W-:-:S07]  /*0140*/  UIMAD.WIDE.U32 UR4, UR5, UR6, URZ ;  /* 0x00000006050472a5 */ /* 0x000fce000f8e00ff */
[----:B------:R-:W-:Y:S02]  /*0150*/  UMOV UR8, UR5 ;  /* 0x0000000500087c82 */ /* 0x000fe40008000000 */
[----:B------:R-:W-:-:S04]  /*0160*/  UIADD3 UR4, UPT, UPT, -UR8, URZ, URZ ;  /* 0x000000ff08047290 */ /* 0x000fc8000fffe1ff */
[----:B------:R-:W-:-:S04]  /*0170*/  UIMAD UR6, UR13, UR4, UR6 ;  /* 0x000000040d0672a4 */ /* 0x000fc8000f8e0206 */
[----:B------:R-:W-:-:S11]  /*0180*/  UISETP.GE.U32.AND UP0, UPT, UR6, UR13, UPT ;  /* 0x0000000d0600728c */ /* 0x000fd6000bf06070 */
[----:B------:R-:W-:Y:S02]  /*0190*/  @UP0 UIADD3 UR6, UPT, UPT, UR6, -UR13, URZ ;  /* 0x8000000d06060290 */ /* 0x000fe4000fffe0ff */
[----:B------:R-:W-:Y:S02]  /*01a0*/  @UP0 UIADD3 UR8, UPT, UPT, UR8, 0x1, URZ ;  /* 0x0000000108080890 */ /* 0x000fe4000fffe0ff */
[----:B------:R-:W-:-:S11]  /*01b0*/  UISETP.GE.U32.AND UP1, UPT, UR6, UR13, UPT ;  /* 0x0000000d0600728c */ /* 0x000fd6000bf26070 */
[----:B------:R-:W-:Y:S02]  /*01c0*/  @UP1 UIADD3 UR8, UPT, UPT, UR8, 0x1, URZ ;  /* 0x0000000108081890 */ /* 0x000fe4000fffe0ff */
[----:B------:R-:W-:-:S06]  /*01d0*/  @!UP2 ULOP3.LUT UR8, URZ, UR13, URZ, 0x33, !UPT ;  /* 0x0000000dff08a292 */ /* 0x000fcc000f8e33ff */
[----:B------:R-:W-:-:S13]  /*01e0*/  ISETP.LE.AND P0, PT, RZ, UR8, PT ;  /* 0x00000008ff007c0c */ /* 0x000fda000bf03270 */
[----:B------:R-:W-:Y:S05]  /*01f0*/  @!P0 EXIT ;  /* 0x000000000000894d */ /* 0x000fea0003800000 */
[----:B------:R-:W0:Y:S01]  /*0200*/  S2R R3, SR_CgaCtaId ;  /* 0x0000000000037919 */ /* 0x000e220000008800 */
[----:B------:R-:W1:Y:S01]  /*0210*/  S2UR UR14, SR_CTAID.X ;  /* 0x00000000000e79c3 */ /* 0x000e620000002500 */
[----:B------:R-:W-:Y:S01]  /*0220*/  MOV R2, 0x400 ;  /* 0x0000040000027802 */ /* 0x000fe20000000f00 */
[----:B------:R-:W-:Y:S01]  /*0230*/  UIMAD UR9, UR10, UR11, URZ ;  /* 0x0000000b0a0972a4 */ /* 0x000fe2000f8e02ff */
[----:B------:R-:W2:Y:S01]  /*0240*/  S2R R0, SR_TID.X ;  /* 0x0000000000007919 */ /* 0x000ea20000002100 */
[----:B------:R-:W3:Y:S01]  /*0250*/  LDCU.64 UR16, c[0x0][0x358] ;  /* 0x00006b00ff1077ac */ /* 0x000ee20008000a00 */
[----:B------:R-:W-:Y:S01]  /*0260*/  ULEA.HI UR10, UR7, 0x1, URZ, 0x1a ;  /* 0x00000001070a7891 */ /* 0x000fe2000f8fd0ff */
[----:B------:R-:W-:Y:S01]  /*0270*/  UMOV UR4, URZ ;  /* 0x000000ff00047c82 */ /* 0x000fe20008000000 */
[----:B0-----:R-:W-:Y:S02]  /*0280*/  LEA R4, R3, R2, 0x18 ;  /* 0x0000000203047211 */ /* 0x001fe400078ec0ff */
[----:B--2---:R-:W-:-:S02]  /*0290*/  LOP3.LUT R3, R0, 0x7f, RZ, 0xc0, !PT ;  /* 0x0000007f00037812 */ /* 0x004fc400078ec0ff */
[----:B------:R-:W-:-:S03]  /*02a0*/  LOP3.LUT R2, R0, 0x3800, RZ, 0xfc, !PT ;  /* 0x0000380000027812 */ /* 0x000fc600078efcff */
[----:B------:R-:W-:Y:S01]  /*02b0*/  IMAD R3, R3, 0x180, R4 ;  /* 0x0000018003037824 */ /* 0x000fe200078e0204 */
[----:B------:R-:W-:-:S05]  /*02c0*/  SHF.R.U32.HI R2, RZ, 0x7, R2 ;  /* 0x00000007ff027819 */ /* 0x000fca0000011602 */
[----:B-1-3--:R-:W-:-:S07]  /*02d0*/  IMAD R3, R2, 0x3, R3 ;  /* 0x0000000302037824 */ /* 0x00afce00078e0203 */
.L_x_18:
[----:B0-----:R-:W0:Y:S01]  /*02e0*/  I2F.U32.RP R4, UR10 ;  /* 0x0000000a00047d06 */ /* 0x001e220008209000 */
[----:B------:R-:W-:Y:S01]  /*02f0*/  UMOV UR6, URZ ;  /* 0x000000ff00067c82 */ /* 0x000fe20008000000 */
[----:B------:R-:W-:Y:S01]  /*0300*/  UISETP.NE.U32.AND UP2, UPT, UR10, URZ, UPT ;  /* 0x000000ff0a00728c */ /* 0x000fe2000bf45070 */
[C---:B------:R-:W-:Y:S01]  /*0310*/  LOP3.LUT R9, R0.reuse, 0x7f, RZ, 0xc0, !PT ;  /* 0x0000007f00097812 */ /* 0x040fe200078ec0ff */
[----:B------:R-:W1:Y:S01]  /*0320*/  LDCU.64 UR18, c[0x0][0x390] ;  /* 0x00007200ff1277ac */ /* 0x000e620008000a00 */
[----:B------:R-:W-:Y:S02]  /*0330*/  SHF.R.U32.HI R8, RZ, 0x7, R0 ;  /* 0x00000007ff087819 */ /* 0x000fe40000011600 */
[----:B------:R-:W-:-:S04]  /*0340*/  LOP3.LUT R26, R0, 0x400, RZ, 0xfc, !PT ;  /* 0x00000400001a7812 */ /* 0x000fc800078efcff */
[----:B------:R-:W-:Y:S01]  /*0350*/  SHF.R.U32.HI R26, RZ, 0x7, R26 ;  /* 0x00000007ff1a7819 */ /* 0x000fe2000001161a */
[----:B0-----:R-:W0:Y:S02]  /*0360*/  MUFU.RCP R4, R4 ;  /* 0x0000000400047308 */ /* 0x001e240000001000 */
[----:B0-----:R-:W-:-:S06]  /*0370*/  VIADD R5, R4, 0xffffffe ;  /* 0x0ffffffe04057836 */ /* 0x001fcc0000000000 */
[----:B------:R-:W0:Y:S02]  /*0380*/  F2I.FTZ.U32.TRUNC.NTZ R5, R5 ;  /* 0x0000000500057305 */ /* 0x000e24000021f000 */
[----:B0-----:R-:W-:-:S13]  /*0390*/  R2UR UR7, R5 ;  /* 0x00000000050772ca */ /* 0x001fda00000e0000 */
[----:B------:R-:W-:-:S04]  /*03a0*/  UIADD3 UR5, UPT, UPT, URZ, -UR7, URZ ;  /* 0x80000007ff057290 */ /* 0x000fc8000fffe0ff */
[----:B------:R-:W-:-:S04]  /*03b0*/  UIMAD UR5, UR5, UR10, URZ ;  /* 0x0000000a050572a4 */ /* 0x000fc8000f8e02ff */
[----:B------:R-:W-:Y:S02]  /*03c0*/  UIMAD.WIDE.U32 UR6, UR7, UR5, UR6 ;  /* 0x00000005070672a5 */ /* 0x000fe4000f8e0006 */
[----:B------:R-:W-:-:S04]  /*03d0*/  UIMAD UR5, UR13, UR4, UR14 ;  /* 0x000000040d0572a4 */ /* 0x000fc8000f8e020e */
[----:B------:R-:W-:-:S04]  /*03e0*/  UIMAD.WIDE.U32 UR6, UR7, UR5, URZ ;  /* 0x00000005070672a5 */ /* 0x000fc8000f8e00ff */
[----:B------:R-:W-:-:S04]  /*03f0*/  UIADD3 UR6, UPT, UPT, -UR7, URZ, URZ ;  /* 0x000000ff07067290 */ /* 0x000fc8000fffe1ff */
[----:B------:R-:W-:-:S04]  /*0400*/  UIMAD UR6, UR10, UR6, UR5 ;  /* 0x000000060a0672a4 */ /* 0x000fc8000f8e0205 */
[----:B------:R-:W-:-:S11]  /*0410*/  UISETP.GE.U32.AND UP0, UPT, UR6, UR10, UPT ;  /* 0x0000000a0600728c */ /* 0x000fd6000bf06070 */
[----:B------:R-:W-:Y:S02]  /*0420*/  @UP0 UIADD3 UR6, UPT, UPT, UR6, -UR10, URZ ;  /* 0x8000000a06060290 */ /* 0x000fe4000fffe0ff */
[----:B------:R-:W-:Y:S02]  /*0430*/  @UP0 UIADD3 UR7, UPT, UPT, UR7, 0x1, URZ ;  /* 0x0000000107070890 */ /* 0x000fe4000fffe0ff */
[----:B------:R-:W-:-:S11]  /*0440*/  UISETP.GE.U32.AND UP1, UPT, UR6, UR10, UPT ;  /* 0x0000000a0600728c */ /* 0x000fd6000bf26070 */
[----:B------:R-:W-:Y:S02]  /*0450*/  @UP1 UIADD3 UR7, UPT, UPT, UR7, 0x1, URZ ;  /* 0x0000000107071890 */ /* 0x000fe4000fffe0ff */
[----:B------:R-:W-:-:S04]  /*0460*/  @!UP2 ULOP3.LUT UR7, URZ, UR10, URZ, 0x33, !UPT ;  /* 0x0000000aff07a292 */ /* 0x000fc8000f8e33ff */
[----:B------:R-:W-:Y:S02]  /*0470*/  UIADD3 UR6, UPT, UPT, -UR7, URZ, URZ ;  /* 0x000000ff07067290 */ /* 0x000fe4000fffe1ff */
[----:B------:R-:W-:Y:S02]  /*0480*/  UIMAD UR7, UR7, 0x78, URZ ;  /* 0x00000078070778a4 */ /* 0x000fe4000f8e02ff */
[----:B------:R-:W-:-:S04]  /*0490*/  UIMAD UR5, UR10, UR6, UR5 ;  /* 0x000000060a0572a4 */ /* 0x000fc8000f8e0205 */
[----:B------:R-:W-:Y:S02]  /*04a0*/  UIMAD UR6, UR5, 0x78, URZ ;  /* 0x00000078050678a4 */ /* 0x000fe4000f8e02ff */
[----:B------:R-:W-:Y:S02]  /*04b0*/  UIADD3 UR5, UPT, UPT, UR7, -0x5, URZ ;  /* 0xfffffffb07057890 */ /* 0x000fe4000fffe0ff */
[----:B------:R-:W-:-:S04]  /*04c0*/  UIADD3 UR15, UPT, UPT, UR6, -0x1, URZ ;  /* 0xffffffff060f7890 */ /* 0x000fc8000fffe0ff */
[----:B------:R-:W-:Y:S02]  /*04d0*/  VIADD R5, R8, UR5 ;  /* 0x0000000508057c36 */ /* 0x000fe40008000000 */
[----:B------:R-:W-:-:S05]  /*04e0*/  IMAD.U32 R10, RZ, RZ, UR15 ;  /* 0x0000000fff0a7e24 */ /* 0x000fca000f8e00ff */
[----:B------:R-:W-:-:S04]  /*04f0*/  IADD3 R10, PT, PT, R9, -0x4, R10 ;  /* 0xfffffffc090a7810 */ /* 0x000fc80007ffe00a */
[----:B-1----:R-:W-:Y:S01]  /*0500*/  ISETP.GE.U32.AND P1, PT, R10, UR18, PT ;  /* 0x000000120a007c0c */ /* 0x002fe2000bf26070 */
[C---:B------:R-:W-:Y:S01]  /*0510*/  IMAD R7, R5.reuse, UR18, R10 ;  /* 0x0000001205077c24 */ /* 0x040fe2000f8e020a */
[C---:B------:R-:W-:Y:S02]  /*0520*/  LOP3.LUT R4, R5.reuse, R10, RZ, 0xfc, !PT ;  /* 0x0000000a05047212 */ /* 0x040fe400078efcff */
[----:B------:R-:W-:Y:S01]  /*0530*/  ISETP.GE.U32.OR P2, PT, R5, UR19, P1 ;  /* 0x0000001305007c0c */ /* 0x000fe20008f46470 */
[----:B------:R-:W-:Y:S01]  /*0540*/  VIADD R5, R26, UR5 ;  /* 0x000000051a057c36 */ /* 0x000fe20008000000 */
[----:B------:R-:W-:-:S03]  /*0550*/  ISETP.GT.U32.AND P0, PT, R7, UR9, PT ;  /* 0x0000000907007c0c */ /* 0x000fc6000bf04070 */
[C---:B------:R-:W-:Y:S01]  /*0560*/  IMAD R11, R5.reuse, UR18, R10 ;  /* 0x00000012050b7c24 */ /* 0x040fe2000f8e020a */
[----:B------:R-:W-:Y:S02]  /*0570*/  ISETP.LT.OR P0, PT, R4, RZ, P0 ;  /* 0x000000ff0400720c */ /* 0x000fe40000701670 */
[----:B------:R-:W-:Y:S02]  /*0580*/  LOP3.LUT R4, R5, R10, RZ, 0xfc, !PT ;  /* 0x0000000a05047212 */ /* 0x000fe400078efcff */
[----:B------:R-:W-:Y:S02]  /*0590*/  PLOP3.LUT P0, PT, P0, P2, PT, 0xf8, 0x8f ;  /* 0x00000000008f781c */ /* 0x000fe40000705f70 */
[----:B------:R-:W-:Y:S02]  /*05a0*/  ISETP.GT.U32.AND P2, PT, R11, UR9, PT ;  /* 0x000000090b007c0c */ /* 0x000fe4000bf44070 */
[----:B------:R-:W-:Y:S02]  /*05b0*/  ISETP.GE.U32.OR P3, PT, R5, UR19, P1 ;  /* 0x0000001305007c0c */ /* 0x000fe40008f66470 */
[----:B------:R-:W-:-:S04]  /*05c0*/  ISETP.LT.OR P2, PT, R4, RZ, P2 ;  /* 0x000000ff0400720c */ /* 0x000fc80001741670 */
[----:B------:R-:W-:-:S03]  /*05d0*/  PLOP3.LUT P2, PT, P2, P3, PT, 0xf8, 0x8f ;  /* 0x00000000008f781c */ /* 0x000fc60001747f70 */
[----:B------:R-:W0:Y:S10]  /*05e0*/  @!P0 LDC.64 R12, c[0x0][0x380] ;  /* 0x0000e000ff0c8b82 */ /* 0x000e340000000a00 */
[----:B------:R-:W1:Y:S01]  /*05f0*/  @!P2 LDC.64 R16, c[0x0][0x380] ;  /* 0x0000e000ff10ab82 */ /* 0x000e620000000a00 */
[----:B0-----:R-:W-:-:S05]  /*0600*/  @!P0 IMAD.WIDE R12, R7, 0x3, R12 ;  /* 0x00000003070c8825 */ /* 0x001fca00078e020c */
[----:B------:R-:W2:Y:S04]  /*0610*/  @!P0 LDG.E.U8 R15, desc[UR16][R12.64] ;  /* 0x000000100c0f8981 */ /* 0x000ea8000c1e1100 */
[----:B------:R-:W3:Y:S01]  /*0620*/  @!P0 LDG.E.U8 R18, desc[UR16][R12.64+0x1] ;  /* 0x000001100c128981 */ /* 0x000ee2000c1e1100 */
[----:B-1----:R-:W-:-:S03]  /*0630*/  @!P2 IMAD.WIDE R16, R11, 0x3, R16 ;  /* 0x000000030b10a825 */ /* 0x002fc600078e0210 */
[----:B------:R0:W4:Y:S04]  /*0640*/  @!P0 LDG.E.U8 R19, desc[UR16][R12.64+0x2] ;  /* 0x000002100c138981 */ /* 0x000128000c1e1100 */
[----:B------:R-:W5:Y:S04]  /*0650*/  @!P2 LDG.E.U8 R5, desc[UR16][R16.64] ;  /* 0x000000101005a981 */ /* 0x000f68000c1e1100 */
[----:B------:R-:W5:Y:S04]  /*0660*/  @!P2 LDG.E.U8 R28, desc[UR16][R16.64+0x1] ;  /* 0x00000110101ca981 */ /* 0x000f68000c1e1100 */
[----:B------:R1:W5:Y:S01]  /*0670*/  @!P2 LDG.E.U8 R7, desc[UR16][R16.64+0x2] ;  /* 0x000002101007a981 */ /* 0x000362000c1e1100 */
[----:B------:R-:W-:-:S04]  /*0680*/  LOP3.LUT R24, R0, 0x800, RZ, 0xfc, !PT ;  /* 0x0000080000187812 */ /* 0x000fc800078efcff */
[----:B------:R-:W-:-:S05]  /*0690*/  SHF.R.U32.HI R24, RZ, 0x7, R24 ;  /* 0x00000007ff187819 */ /* 0x000fca0000011618 */
[----:B------:R-:W-:-:S04]  /*06a0*/  VIADD R11, R24, UR5 ;  /* 0x00000005180b7c36 */ /* 0x000fc80008000000 */
[C---:B------:R-:W-:Y:S01]  /*06b0*/  IMAD R21, R11.reuse, UR18, R10 ;  /* 0x000000120b157c24 */ /* 0x040fe2000f8e020a */
[C---:B------:R-:W-:Y:S02]  /*06c0*/  LOP3.LUT R4, R11.reuse, R10, RZ, 0xfc, !PT ;  /* 0x0000000a0b047212 */ /* 0x040fe400078efcff */
[----:B------:R-:W-:Y:S02]  /*06d0*/  ISETP.GE.U32.OR P4, PT, R11, UR19, P1 ;  /* 0x000000130b007c0c */ /* 0x000fe40008f86470 */
[----:B------:R-:W-:-:S04]  /*06e0*/  ISETP.GT.U32.AND P3, PT, R21, UR9, PT ;  /* 0x0000000915007c0c */ /* 0x000fc8000bf64070 */
[----:B------:R-:W-:-:S04]  /*06f0*/  ISETP.LT.OR P3, PT, R4, RZ, P3 ;  /* 0x000000ff0400720c */ /* 0x000fc80001f61670 */
[----:B------:R-:W-:Y:S01]  /*0700*/  PLOP3.LUT P4, PT, P3, P4, PT, 0xf8, 0x8f ;  /* 0x00000000008f781c */ /* 0x000fe20001f89f70 */
[----:B0-----:R-:W0:-:S12]  /*0710*/  S2R R12, SR_CgaCtaId ;  /* 0x00000000000c7919 */ /* 0x001e180000008800 */
[----:B------:R-:W1:Y:S01]  /*0720*/  @!P4 LDC.64 R22, c[0x0][0x380] ;  /* 0x0000e000ff16cb82 */ /* 0x000e620000000a00 */
[----:B------:R-:W-:-:S04]  /*0730*/  LOP3.LUT R4, R0, 0xc00, RZ, 0xfc, !PT ;  /* 0x00000c0000047812 */ /* 0x000fc800078efcff */
[----:B------:R-:W-:Y:S02]  /*0740*/  SHF.R.U32.HI R4, RZ, 0x7, R4 ;  /* 0x00000007ff047819 */ /* 0x000fe40000011604 */
[----:B------:R-:W-:Y:S01]  /*0750*/  MOV R29, 0x400 ;  /* 0x00000400001d7802 */ /* 0x000fe20000000f00 */
[----:B-1----:R-:W-:-:S04]  /*0760*/  @!P4 IMAD.WIDE R22, R21, 0x3, R22 ;  /* 0x000000031516c825 */ /* 0x002fc800078e0216 */
[----:B------:R-:W-:Y:S01]  /*0770*/  VIADD R21, R4, UR5 ;  /* 0x0000000504157c36 */ /* 0x000fe20008000000 */
[----:B0-----:R-:W-:Y:S01]  /*0780*/  LEA R6, R12, R29, 0x18 ;  /* 0x0000001d0c067211 */ /* 0x001fe200078ec0ff */
[----:B------:R-:W5:Y:S01]  /*0790*/  @!P4 LDG.E.U8 R27, desc[UR16][R22.64] ;  /* 0x00000010161bc981 */ /* 0x000f62000c1e1100 */
[----:B------:R-:W-:Y:S01]  /*07a0*/  LOP3.LUT R11, R0, 0x1000, RZ, 0xfc, !PT ;  /* 0x00001000000b7812 */ /* 0x000fe200078efcff */
[C---:B------:R-:W-:Y:S01]  /*07b0*/  IMAD R13, R21.reuse, UR18, R10 ;  /* 0x00000012150d7c24 */ /* 0x040fe2000f8e020a */
[C---:B------:R-:W-:Y:S02]  /*07c0*/  ISETP.GE.U32.OR P5, PT, R21.reuse, UR19, P1 ;  /* 0x0000001315007c0c */ /* 0x040fe40008fa6470 */
[----:B------:R-:W-:Y:S02]  /*07d0*/  LOP3.LUT R21, R21, R10, RZ, 0xfc, !PT ;  /* 0x0000000a15157212 */ /* 0x000fe400078efcff */
[----:B------:R-:W-:Y:S02]  /*07e0*/  ISETP.GT.U32.AND P3, PT, R13, UR9, PT ;  /* 0x000000090d007c0c */ /* 0x000fe4000bf64070 */
[----:B------:R-:W-:-:S02]  /*07f0*/  SHF.R.U32.HI R11, RZ, 0x7, R11 ;  /* 0x00000007ff0b7819 */ /* 0x000fc4000001160b */
[----:B------:R-:W-:Y:S01]  /*0800*/  ISETP.LT.OR P3, PT, R21, RZ, P3 ;  /* 0x000000ff1500720c */ /* 0x000fe20001f61670 */
[----:B------:R-:W-:Y:S01]  /*0810*/  @!P0 IMAD R21, R9, 0x180, R6 ;  /* 0x0000018009158824 */ /* 0x000fe200078e0206 */
[----:B------:R-:W-:Y:S01]  /*0820*/  @!P2 LEA R25, R12, R29, 0x18 ;  /* 0x0000001d0c19a211 */ /* 0x000fe200078ec0ff */
[----:B------:R-:W-:Y:S01]  /*0830*/  VIADD R17, R11, UR5 ;  /* 0x000000050b117c36 */ /* 0x000fe20008000000 */
[----:B------:R-:W-:Y:S01]  /*0840*/  PLOP3.LUT P5, PT, P3, P5, PT, 0xf8, 0x8f ;  /* 0x00000000008f781c */ /* 0x000fe20001fabf70 */
[----:B------:R-:W-:Y:S02]  /*0850*/  @!P0 IMAD R8, R8, 0x3, R21 ;  /* 0x0000000308088824 */ /* 0x000fe400078e0215 */
[C---:B------:R-:W-:Y:S01]  /*0860*/  IMAD R14, R17.reuse, UR18, R10 ;  /* 0x00000012110e7c24 */ /* 0x040fe2000f8e020a */
[----:B------:R-:W-:Y:S01]  /*0870*/  LOP3.LUT R16, R17, R10, RZ, 0xfc, !PT ;  /* 0x0000000a11107212 */ /* 0x000fe200078efcff */
[----:B------:R-:W-:Y:S01]  /*0880*/  @!P2 IMAD R25, R9, 0x180, R25 ;  /* 0x000001800919a824 */ /* 0x000fe200078e0219 */
[----:B------:R-:W-:-:S02]  /*0890*/  ISETP.GE.U32.OR P3, PT, R17, UR19, P1 ;  /* 0x0000001311007c0c */ /* 0x000fc40008f66470 */
[----:B------:R-:W-:Y:S01]  /*08a0*/  ISETP.GT.U32.AND P6, PT, R14, UR9, PT ;  /* 0x000000090e007c0c */ /* 0x000fe2000bfc4070 */
[----:B------:R-:W-:Y:S01]  /*08b0*/  @!P2 IMAD R26, R26, 0x3, R25 ;  /* 0x000000031a1aa824 */ /* 0x000fe200078e0219 */
[----:B------:R-:W-:Y:S02]  /*08c0*/  LOP3.LUT R25, R0, 0x1400, RZ, 0xfc, !PT ;  /* 0x0000140000197812 */ /* 0x000fe400078efcff */
[----:B------:R-:W-:Y:S01]  /*08d0*/  ISETP.LT.OR P6, PT, R16, RZ, P6 ;  /* 0x000000ff1000720c */ /* 0x000fe200037c1670 */
[----:B------:R-:W0:Y:S03]  /*08e0*/  @!P5 LDC.64 R20, c[0x0][0x380] ;  /* 0x0000e000ff14db82 */ /* 0x000e260000000a00 */
[----:B------:R-:W-:-:S13]  /*08f0*/  PLOP3.LUT P3, PT, P6, P3, PT, 0xf8, 0x8f ;  /* 0x00000000008f781c */ /* 0x000fda0003767f70 */
[----:B------:R-:W1:Y:S01]  /*0900*/  @!P3 LDC.64 R16, c[0x0][0x380] ;  /* 0x0000e000ff10bb82 */ /* 0x000e620000000a00 */
[----:B0-----:R-:W-:Y:S02]  /*0910*/  @!P5 IMAD.WIDE R20, R13, 0x3, R20 ;  /* 0x000000030d14d825 */ /* 0x001fe400078e0214 */
[----:B------:R-:W5:Y:S01]  /*0920*/  @!P4 LDG.E.U8 R13, desc[UR16][R22.64+0x1] ;  /* 0x00000110160dc981 */ /* 0x000f62000c1e1100 */
[----:B------:R-:W-:Y:S01]  /*0930*/  @!P4 LEA R12, R12, R29, 0x18 ;  /* 0x0000001d0c0cc211 */ /* 0x000fe200078ec0ff */
[----:B-1----:R-:W-:-:S04]  /*0940*/  @!P3 IMAD.WIDE R16, R14, 0x3, R16 ;  /* 0x000000030e10b825 */ /* 0x002fc800078e0210 */
[----:B------:R-:W-:-:S04]  /*0950*/  @!P4 IMAD R12, R9, 0x180, R12 ;  /* 0x00000180090cc824 */ /* 0x000fc800078e020c */
[----:B------:R-:W-:Y:S01]  /*0960*/  @!P4 IMAD R24, R24, 0x3, R12 ;  /* 0x000000031818c824 */ /* 0x000fe200078e020c */
[----:B--2---:R-:W-:Y:S04]  /*0970*/  @!P0 STS.U8 [R8], R15 ;  /* 0x0000000f08008388 */ /* 0x004fe80000000000 */
[----:B---3--:R0:W-:Y:S04]  /*0980*/  @!P0 STS.U8 [R8+0x1], R18 ;  /* 0x0000011208008388 */ /* 0x0081e80000000000 */
[----:B----4-:R1:W-:Y:S04]  /*0990*/  @!P0 STS.U8 [R8+0x2], R19 ;  /* 0x0000021308008388 */ /* 0x0103e80000000000 */
[----:B-----5:R2:W-:Y:S04]  /*09a0*/  @!P2 STS.U8 [R26], R5 ;  /* 0x000000051a00a388 */ /* 0x0205e80000000000 */
[----:B0-----:R-:W3:Y:S04]  /*09b0*/  @!P5 LDG.E.U8 R18, desc[UR16][R20.64+0x2] ;  /* 0x000002101412d981 */ /* 0x001ee8000c1e1100 */
[----:B-1----:R-:W4:Y:S01]  /*09c0*/  @!P5 LDG.E.U8 R8, desc[UR16][R20.64] ;  /* 0x000000101408d981 */ /* 0x002f22000c1e1100 */
[----:B--2---:R-:W-:-:S03]  /*09d0*/  SHF.R.U32.HI R5, RZ, 0x7, R25 ;  /* 0x00000007ff057819 */ /* 0x004fc60000011619 */
[----:B------:R-:W2:Y:S02]  /*09e0*/  @!P4 LDG.E.U8 R25, desc[UR16][R22.64+0x2] ;  /* 0x000002101619c981 */ /* 0x000ea4000c1e1100 */
[----:B------:R-:W-:Y:S02]  /*09f0*/  VIADD R15, R5, UR5 ;  /* 0x00000005050f7c36 */ /* 0x000fe40008000000 */
[----:B------:R0:W5:Y:S02]  /*0a00*/  @!P5 LDG.E.U8 R23, desc[UR16][R20.64+0x1] ;  /* 0x000001101417d981 */ /* 0x000164000c1e1100 */
[C---:B------:R-:W-:Y:S01]  /*0a10*/  IMAD R19, R15.reuse, UR18, R10 ;  /* 0x000000120f137c24 */ /* 0x040fe2000f8e020a */
[----:B------:R-:W-:Y:S01]  /*0a20*/  LOP3.LUT R14, R15, R10, RZ, 0xfc, !PT ;  /* 0x0000000a0f0e7212 */ /* 0x000fe200078efcff */
[----:B------:R-:W-:Y:S04]  /*0a30*/  @!P2 STS.U8 [R26+0x1], R28 ;  /* 0x0000011c1a00a388 */ /* 0x000fe80000000000 */
[----:B------:R1:W-:Y:S01]  /*0a40*/  @!P2 STS.U8 [R26+0x2], R7 ;  /* 0x000002071a00a388 */ /* 0x0003e20000000000 */
[----:B0-----:R-:W-:-:S02]  /*0a50*/  LOP3.LUT R20, R0, 0x1800, RZ, 0xfc, !PT ;  /* 0x0000180000147812 */ /* 0x001fc400078efcff */
[----:B------:R-:W-:Y:S01]  /*0a60*/  ISETP.GT.U32.AND P6, PT, R19, UR9, PT ;  /* 0x0000000913007c0c */ /* 0x000fe2000bfc4070 */
[----:B------:R-:W3:Y:S01]  /*0a70*/  @!P3 LDG.E.U8 R21, desc[UR16][R16.64+0x1] ;  /* 0x000001101015b981 */ /* 0x000ee2000c1e1100 */
[----:B------:R-:W-:Y:S02]  /*0a80*/  SHF.R.U32.HI R20, RZ, 0x7, R20 ;  /* 0x00000007ff147819 */ /* 0x000fe40000011614 */
[----:B------:R-:W-:Y:S01]  /*0a90*/  ISETP.GE.U32.OR P0, PT, R15, UR19, P1 ;  /* 0x000000130f007c0c */ /* 0x000fe20008f06470 */
[----:B------:R-:W3:Y:S01]  /*0aa0*/  @!P3 LDG.E.U8 R22, desc[UR16][R16.64+0x2] ;  /* 0x000002101016b981 */ /* 0x000ee2000c1e1100 */
[----:B------:R-:W-:Y:S01]  /*0ab0*/  ISETP.LT.OR P6, PT, R14, RZ, P6 ;  /* 0x000000ff0e00720c */ /* 0x000fe200037c1670 */
[----:B------:R-:W-:Y:S02]  /*0ac0*/  VIADD R29, R20, UR5 ;  /* 0x00000005141d7c36 */ /* 0x000fe40008000000 */
[----:B-1----:R0:W3:Y:S01]  /*0ad0*/  @!P3 LDG.E.U8 R7, desc[UR16][R16.64] ;  /* 0x000000101007b981 */ /* 0x0020e2000c1e1100 */
[----:B------:R-:W-:Y:S01]  /*0ae0*/  PLOP3.LUT P0, PT, P6, P0, PT, 0xf8, 0x8f ;  /* 0x00000000008f781c */ /* 0x000fe20003701f70 */
[C---:B------:R-:W-:Y:S01]  /*0af0*/  IMAD R28, R29.reuse, UR18, R10 ;  /* 0x000000121d1c7c24 */ /* 0x040fe2000f8e020a */
[----:B------:R-:W-:-:S04]  /*0b00*/  ISETP.GE.U32.OR P2, PT, R29, UR19, P1 ;  /* 0x000000131d007c0c */ /* 0x000fc80008f46470 */
[----:B------:R-:W-:Y:S02]  /*0b10*/  ISETP.GT.U32.AND P6, PT, R28, UR9, PT ;  /* 0x000000091c007c0c */ /* 0x000fe4000bfc4070 */
[----:B0-----:R-:W-:-:S04]  /*0b20*/  LOP3.LUT R16, R29, R10, RZ, 0xfc, !PT ;  /* 0x0000000a1d107212 */ /* 0x001fc800078efcff */
[----:B------:R-:W-:Y:S01]  /*0b30*/  ISETP.LT.OR P6, PT, R16, RZ, P6 ;  /* 0x000000ff1000720c */ /* 0x000fe200037c1670 */
[----:B------:R-:W0:Y:S03]  /*0b40*/  @!P0 LDC.64 R14, c[0x0][0x380] ;  /* 0x0000e000ff0e8b82 */ /* 0x000e260000000a00 */
[----:B------:R-:W-:-:S13]  /*0b50*/  PLOP3.LUT P2, PT, P6, P2, PT, 0xf8, 0x8f ;  /* 0x00000000008f781c */ /* 0x000fda0003745f70 */
[----:B------:R-:W1:Y:S01]  /*0b60*/  @!P2 LDC.64 R16, c[0x0][0x380] ;  /* 0x0000e000ff10ab82 */ /* 0x000e620000000a00 */
[----:B0-----:R-:W-:-:S05]  /*0b70*/  @!P0 IMAD.WIDE R14, R19, 0x3, R14 ;  /* 0x00000003130e8825 */ /* 0x001fca00078e020e */
[----:B------:R-:W3:Y:S04]  /*0b80*/  @!P0 LDG.E.U8 R19, desc[UR16][R14.64+0x1] ;  /* 0x000001100e138981 */ /* 0x000ee8000c1e1100 */
[----:B------:R-:W3:Y:S04]  /*0b90*/  @!P0 LDG.E.U8 R12, desc[UR16][R14.64] ;  /* 0x000000100e0c8981 */ /* 0x000ee8000c1e1100 */
[----:B------:R0:W3:Y:S01]  /*0ba0*/  @!P0 LDG.E.U8 R26, desc[UR16][R14.64+0x2] ;  /* 0x000002100e1a8981 */ /* 0x0000e2000c1e1100 */
[----:B-1----:R-:W-:-:S05]  /*0bb0*/  @!P2 IMAD.WIDE R16, R28, 0x3, R16 ;  /* 0x000000031c10a825 */ /* 0x002fca00078e0210 */
[----:B------:R-:W3:Y:S01]  /*0bc0*/  @!P2 LDG.E.U8 R28, desc[UR16][R16.64] ;  /* 0x00000010101ca981 */ /* 0x000ee2000c1e1100 */
[----:B0-----:R-:W-:-:S03]  /*0bd0*/  LOP3.LUT R15, R0, 0x7f, RZ, 0xc0, !PT ;  /* 0x0000007f000f7812 */ /* 0x001fc600078ec0ff */
[----:B------:R-:W-:Y:S04]  /*0be0*/  @!P4 STS.U8 [R24], R27 ;  /* 0x0000001b1800c388 */ /* 0x000fe80000000000 */
[----:B------:R-:W3:Y:S04]  /*0bf0*/  @!P2 LDG.E.U8 R29, desc[UR16][R16.64+0x1] ;  /* 0x00000110101da981 */ /* 0x000ee8000c1e1100 */
[----:B------:R-:W3:Y:S04]  /*0c00*/  @!P2 LDG.E.U8 R16, desc[UR16][R16.64+0x2] ;  /* 0x000002101010a981 */ /* 0x000ee8000c1e1100 */
[----:B------:R0:W-:Y:S02]  /*0c10*/  @!P4 STS.U8 [R24+0x1], R13 ;  /* 0x0000010d1800c388 */ /* 0x0001e40000000000 */
[----:B0-----:R-:W-:Y:S01]  /*0c20*/  IMAD R13, R15, 0x180, R6 ;  /* 0x000001800f0d7824 */ /* 0x001fe200078e0206 */
[----:B------:R-:W-:-:S03]  /*0c30*/  LOP3.LUT R15, R0, 0x1c00, RZ, 0xfc, !PT ;  /* 0x00001c00000f7812 */ /* 0x000fc600078efcff */
[----:B------:R-:W-:Y:S01]  /*0c40*/  IMAD R14, R4, 0x3, R13 ;  /* 0x00000003040e7824 */ /* 0x000fe200078e020d */
[----:B--2---:R0:W-:Y:S02]  /*0c50*/  @!P4 STS.U8 [R24+0x2], R25 ;  /* 0x000002191800c388 */ /* 0x0041e40000000000 */
[----:B0-----:R-:W-:-:S05]  /*0c60*/  SHF.R.U32.HI R25, RZ, 0x7, R15 ;  /* 0x00000007ff197819 */ /* 0x001fca000001160f */
[----:B------:R-:W-:-:S04]  /*0c70*/  VIADD R15, R25, UR5 ;  /* 0x00000005190f7c36 */ /* 0x000fc80008000000 */
[C---:B------:R-:W-:Y:S01]  /*0c80*/  IMAD R27, R15.reuse, UR18, R10 ;  /* 0x000000120f1b7c24 */ /* 0x040fe2000f8e020a */
[----:B------:R-:W-:Y:S01]  /*0c90*/  LOP3.LUT R4, R15, R10, RZ, 0xfc, !PT ;  /* 0x0000000a0f047212 */ /* 0x000fe200078efcff */
[----:B----4-:R-:W-:Y:S03]  /*0ca0*/  @!P5 STS.U8 [R14], R8 ;  /* 0x000000080e00d388 */ /* 0x010fe60000000000 */
[----:B------:R-:W-:Y:S01]  /*0cb0*/  ISETP.GT.U32.AND P4, PT, R27, UR9, PT ;  /* 0x000000091b007c0c */ /* 0x000fe2000bf84070 */
[----:B-----5:R0:W-:Y:S03]  /*0cc0*/  @!P5 STS.U8 [R14+0x1], R23 ;  /* 0x000001170e00d388 */ /* 0x0201e60000000000 */
[----:B------:R-:W-:Y:S01]  /*0cd0*/  ISETP.LT.OR P4, PT, R4, RZ, P4 ;  /* 0x000000ff0400720c */ /* 0x000fe20002781670 */
[----:B---3--:R1:W-:Y:S01]  /*0ce0*/  @!P5 STS.U8 [R14+0x2], R18 ;  /* 0x000002120e00d388 */ /* 0x0083e20000000000 */
[----:B------:R-:W-:-:S02]  /*0cf0*/  ISETP.GE.U32.OR P5, PT, R15, UR19, P1 ;  /* 0x000000130f007c0c */ /* 0x000fc40008fa6470 */
[----:B------:R-:W-:Y:S02]  /*0d00*/  LOP3.LUT R24, R0, 0x2000, RZ, 0xfc, !PT ;  /* 0x0000200000187812 */ /* 0x000fe400078efcff */
[----:B------:R-:W-:Y:S02]  /*0d10*/  PLOP3.LUT P5, PT, P4, P5, PT, 0xf8, 0x8f ;  /* 0x00000000008f781c */ /* 0x000fe400027abf70 */
[----:B------:R-:W-:-:S05]  /*0d20*/  SHF.R.U32.HI R24, RZ, 0x7, R24 ;  /* 0x00000007ff187819 */ /* 0x000fca0000011618 */
[----:B0-----:R-:W-:Y:S02]  /*0d30*/  VIADD R23, R24, UR5 ;  /* 0x0000000518177c36 */ /* 0x001fe40008000000 */
[----:B-1----:R-:W-:Y:S02]  /*0d40*/  IMAD R18, R11, 0x3, R13 ;  /* 0x000000030b127824 */ /* 0x002fe400078e020d */
[C---:B------:R-:W-:Y:S02]  /*0d50*/  IMAD R11, R23.reuse, UR18, R10 ;  /* 0x00000012170b7c24 */ /* 0x040fe4000f8e020a */
[----:B------:R-:W0:Y:S01]  /*0d60*/  @!P5 LDC.64 R14, c[0x0][0x380] ;  /* 0x0000e000ff0edb82 */ /* 0x000e220000000a00 */
[----:B------:R1:W-:Y:S01]  /*0d70*/  @!P3 STS.U8 [R18], R7 ;  /* 0x000000071200b388 */ /* 0x0003e20000000000 */
[----:B------:R-:W-:Y:S02]  /*0d80*/  LOP3.LUT R8, R0, 0x2400, RZ, 0xfc, !PT ;  /* 0x0000240000087812 */ /* 0x000fe400078efcff */
[----:B------:R-:W-:Y:S01]  /*0d90*/  LOP3.LUT R4, R23, R10, RZ, 0xfc, !PT ;  /* 0x0000000a17047212 */ /* 0x000fe200078efcff */
[----:B------:R2:W-:Y:S04]  /*0da0*/  @!P3 STS.U8 [R18+0x1], R21 ;  /* 0x000001151200b388 */ /* 0x0005e80000000000 */
[----:B------:R0:W-:Y:S01]  /*0db0*/  @!P3 STS.U8 [R18+0x2], R22 ;  /* 0x000002161200b388 */ /* 0x0001e20000000000 */
[----:B------:R-:W-:-:S02]  /*0dc0*/  ISETP.GT.U32.AND P3, PT, R11, UR9, PT ;  /* 0x000000090b007c0c */ /* 0x000fc4000bf64070 */
[----:B------:R-:W-:Y:S02]  /*0dd0*/  SHF.R.U32.HI R8, RZ, 0x7, R8 ;  /* 0x00000007ff087819 */ /* 0x000fe40000011608 */
[----:B------:R-:W-:Y:S02]  /*0de0*/  ISETP.GE.U32.OR P4, PT, R23, UR19, P1 ;  /* 0x0000001317007c0c */ /* 0x000fe40008f86470 */
[----:B------:R-:W-:Y:S01]  /*0df0*/  ISETP.LT.OR P3, PT, R4, RZ, P3 ;  /* 0x000000ff0400720c */ /* 0x000fe20001f61670 */
[----:B------:R-:W-:-:S03]  /*0e00*/  VIADD R23, R8, UR5 ;  /* 0x0000000508177c36 */ /* 0x000fc60008000000 */
[----:B------:R-:W-:Y:S01]  /*0e10*/  PLOP3.LUT P3, PT, P3, P4, PT, 0xf8, 0x8f ;  /* 0x00000000008f781c */ /* 0x000fe20001f69f70 */
[----:B-1----:R-:W-:Y:S02]  /*0e20*/  IMAD R7, R23, UR18, R10 ;  /* 0x0000001217077c24 */ /* 0x002fe4000f8e020a */
[----:B------:R-:W-:Y:S01]  /*0e30*/  @!P0 IMAD R4, R9, 0x180, R6 ;  /* 0x0000018009048824 */ /* 0x000fe200078e0206 */
[----:B------:R-:W-:Y:S02]  /*0e40*/  ISETP.GE.U32.OR P4, PT, R23, UR19, P1 ;  /* 0x0000001317007c0c */ /* 0x000fe40008f86470 */
[----:B------:R-:W-:Y:S01]  /*0e50*/  ISETP.GT.U32.AND P6, PT, R7, UR9, PT ;  /* 0x0000000907007c0c */ /* 0x000fe2000bfc4070 */
[----:B--2---:R-:W-:Y:S01]  /*0e60*/  @!P0 IMAD R21, R5, 0x3, R4 ;  /* 0x0000000305158824 */ /* 0x004fe200078e0204 */
[----:B------:R-:W-:Y:S01]  /*0e70*/  LOP3.LUT R4, R23, R10, RZ, 0xfc, !PT ;  /* 0x0000000a17047212 */ /* 0x000fe200078efcff */
[----:B0-----:R-:W-:-:S03]  /*0e80*/  @!P5 IMAD.WIDE R22, R27, 0x3, R14 ;  /* 0x000000031b16d825 */ /* 0x001fc600078e020e */
[----:B------:R-:W-:Y:S01]  /*0e90*/  ISETP.LT.OR P6, PT, R4, RZ, P6 ;  /* 0x000000ff0400720c */ /* 0x000fe200037c1670 */
[----:B------:R-:W0:Y:S01]  /*0ea0*/  @!P3 LDC.64 R14, c[0x0][0x380] ;  /* 0x0000e000ff0ebb82 */ /* 0x000e220000000a00 */
[----:B------:R1:W-:Y:S02]  /*0eb0*/  @!P0 STS.U8 [R21+0x1], R19 ;  /* 0x0000011315008388 */ /* 0x0003e40000000000 */
[----:B------:R-:W-:Y:S02]  /*0ec0*/  PLOP3.LUT P4, PT, P6, P4, PT, 0xf8, 0x8f ;  /* 0x00000000008f781c */ /* 0x000fe40003789f70 */
[----:B------:R2:W-:Y:S04]  /*0ed0*/  @!P0 STS.U8 [R21], R12 ;  /* 0x0000000c15008388 */ /* 0x0005e80000000000 */
[----:B------:R3:W-:Y:S01]  /*0ee0*/  @!P0 STS.U8 [R21+0x2], R26 ;  /* 0x0000021a15008388 */ /* 0x0007e20000000000 */
[----:B-1----:R-:W-:-:S03]  /*0ef0*/  LOP3.LUT R19, R0, 0x2800, RZ, 0xfc, !PT ;  /* 0x0000280000137812 */ /* 0x002fc600078efcff */
[----:B------:R-:W4:Y:S03]  /*0f00*/  @!P5 LDG.E.U8 R18, desc[UR16][R22.64] ;  /* 0x000000101612d981 */ /* 0x000f26000c1e1100 */
[----:B------:R-:W1:Y:S01]  /*0f10*/  @!P4 LDC.64 R4, c[0x0][0x380] ;  /* 0x0000e000ff04cb82 */ /* 0x000e620000000a00 */
[----:B------:R-:W-:Y:S01]  /*0f20*/  SHF.R.U32.HI R19, RZ, 0x7, R19 ;  /* 0x00000007ff137819 */ /* 0x000fe20000011613 */
[----:B--2---:R-:W2:Y:S01]  /*0f30*/  @!P5 LDG.E.U8 R12, desc[UR16][R22.64+0x2] ;  /* 0x00000210160cd981 */ /* 0x004ea2000c1e1100 */
[----:B---3--:R-:W-:-:S04]  /*0f40*/  @!P2 IMAD R21, R9, 0x180, R6 ;  /* 0x000001800915a824 */ /* 0x008fc800078e0206 */
[----:B------:R-:W-:Y:S02]  /*0f50*/  @!P2 IMAD R20, R20, 0x3, R21 ;  /* 0x000000031414a824 */ /* 0x000fe400078e0215 */
[----:B0-----:R-:W-:Y:S02]  /*0f60*/  @!P3 IMAD.WIDE R14, R11, 0x3, R14 ;  /* 0x000000030b0eb825 */ /* 0x001fe400078e020e */
[----:B------:R0:W3:Y:S04]  /*0f70*/  @!P5 LDG.E.U8 R11, desc[UR16][R22.64+0x1] ;  /* 0x00000110160bd981 */ /* 0x0000e8000c1e1100 */
[----:B------:R5:W-:Y:S04]  /*0f80*/  @!P2 STS.U8 [R20], R28 ;  /* 0x0000001c1400a388 */ /* 0x000be80000000000 */
[----:B------:R-:W2:Y:S01]  /*0f90*/  @!P3 LDG.E.U8 R27, desc[UR16][R14.64] ;  /* 0x000000100e1bb981 */ /* 0x000ea2000c1e1100 */
[----:B0-----:R-:W-:-:S03]  /*0fa0*/  VIADD R23, R19, UR5 ;  /* 0x0000000513177c36 */ /* 0x001fc60008000000 */
[----:B------:R-:W2:Y:S01]  /*0fb0*/  @!P3 LDG.E.U8 R17, desc[UR16][R14.64+0x1] ;  /* 0x000001100e11b981 */ /* 0x000ea2000c1e1100 */
[----:B-----5:R-:W-:-:S03]  /*0fc0*/  IMAD R28, R23, UR18, R10 ;  /* 0x00000012171c7c24 */ /* 0x020fc6000f8e020a */
[----:B------:R0:W5:Y:S02]  /*0fd0*/  @!P3 LDG.E.U8 R26, desc[UR16][R14.64+0x2] ;  /* 0x000002100e1ab981 */ /* 0x000164000c1e1100 */
[----:B------:R-:W-:Y:S01]  /*0fe0*/  ISETP.GT.U32.AND P6, PT, R28, UR9, PT ;  /* 0x000000091c007c0c */ /* 0x000fe2000bfc4070 */
[----:B-1----:R-:W-:Y:S01]  /*0ff0*/  @!P4 IMAD.WIDE R4, R7, 0x3, R4 ;  /* 0x000000030704c825 */ /* 0x002fe200078e0204 */
[----:B------:R-:W-:-:S04]  /*1000*/  ISETP.GE.U32.OR P0, PT, R23, UR19, P1 ;  /* 0x0000001317007c0c */ /* 0x000fc80008f06470 */
[----:B------:R-:W5:Y:S01]  /*1010*/  @!P4 LDG.E.U8 R7, desc[UR16][R4.64] ;  /* 0x000000100407c981 */ /* 0x000f62000c1e1100 */
[----:B0-----:R-:W-:-:S03]  /*1020*/  LOP3.LUT R14, R23, R10, RZ, 0xfc, !PT ;  /* 0x0000000a170e7212 */ /* 0x001fc600078efcff */
[----:B------:R-:W5:Y:S01]  /*1030*/  @!P4 LDG.E.U8 R21, desc[UR16][R4.64+0x1] ;  /* 0x000001100415c981 */ /* 0x000f62000c1e1100 */
[----:B------:R-:W-:-:S03]  /*1040*/  ISETP.LT.OR P6, PT, R14, RZ, P6 ;  /* 0x000000ff0e00720c */ /* 0x000fc600037c1670 */
[----:B------:R0:W5:Y:S01]  /*1050*/  @!P4 LDG.E.U8 R22, desc[UR16][R4.64+0x2] ;  /* 0x000002100416c981 */ /* 0x000162000c1e1100 */
[----:B------:R-:W-:-:S13]  /*1060*/  PLOP3.LUT P0, PT, P6, P0, PT, 0xf8, 0x8f ;  /* 0x00000000008f781c */ /* 0x000fda0003701f70 */
[----:B------:R-:W1:Y:S02]  /*1070*/  @!P0 LDC.64 R14, c[0x0][0x380] ;  /* 0x0000e000ff0e8b82 */ /* 0x000e640000000a00 */
[----:B-1----:R-:W-:-:S05]  /*1080*/  @!P0 IMAD.WIDE R14, R28, 0x3, R14 ;  /* 0x000000031c0e8825 */ /* 0x002fca00078e020e */
[----:B------:R-:W5:Y:S04]  /*1090*/  @!P0 LDG.E.U8 R23, desc[UR16][R14.64+0x1] ;  /* 0x000001100e178981 */ /* 0x000f68000c1e1100 */
[----:B------:R-:W5:Y:S01]  /*10a0*/  @!P0 LDG.E.U8 R28, desc[UR16][R14.64] ;  /* 0x000000100e1c8981 */ /* 0x000f62000c1e1100 */
[C-C-:B0-----:R-:W-:Y:S02]  /*10b0*/  @!P5 IMAD R4, R9.reuse, 0x180, R6.reuse ;  /* 0x000001800904d824 */ /* 0x141fe400078e0206 */
[----:B------:R-:W-:Y:S01]  /*10c0*/  @!P3 IMAD R5, R9, 0x180, R6 ;  /* 0x000001800905b824 */ /* 0x000fe200078e0206 */
[----:B------:R0:W-:Y:S01]  /*10d0*/  @!P2 STS.U8 [R20+0x1], R29 ;  /* 0x0000011d1400a388 */ /* 0x0001e20000000000 */
[----:B------:R-:W-:Y:S02]  /*10e0*/  @!P5 IMAD R25, R25, 0x3, R4 ;  /* 0x000000031919d824 */ /* 0x000fe400078e0204 */
[----:B------:R-:W-:Y:S01]  /*10f0*/  @!P3 IMAD R24, R24, 0x3, R5 ;  /* 0x000000031818b824 */ /* 0x000fe200078e0205 */
[----:B------:R1:W-:Y:S01]  /*1100*/  @!P2 STS.U8 [R20+0x2], R16 ;  /* 0x000002101400a388 */ /* 0x0003e20000000000 */
[----:B------:R-:W-:-:S03]  /*1110*/  @!P4 IMAD R5, R9, 0x180, R6 ;  /* 0x000001800905c824 */ /* 0x000fc600078e0206 */
[----:B------:R-:W5:Y:S01]  /*1120*/  @!P0 LDG.E.U8 R14, desc[UR16][R14.64+0x2] ;  /* 0x000002100e0e8981 */ /* 0x000f62000c1e1100 */
[----:B0-----:R-:W-:-:S04]  /*1130*/  LOP3.LUT R29, R0, 0x2c00, RZ, 0xfc, !PT ;  /* 0x00002c00001d7812 */ /* 0x001fc800078efcff */
[----:B-1----:R-:W-:Y:S01]  /*1140*/  SHF.R.U32.HI R16, RZ, 0x7, R29 ;  /* 0x00000007ff107819 */ /* 0x002fe2000001161d */
[----:B------:R-:W-:Y:S01]  /*1150*/  @!P4 IMAD R4, R8, 0x3, R5 ;  /* 0x000000030804c824 */ /* 0x000fe200078e0205 */
[----:B------:R-:W-:-:S03]  /*1160*/  LOP3.LUT R29, R0, 0x3400, RZ, 0xfc, !PT ;  /* 0x00003400001d7812 */ /* 0x000fc600078efcff */
[----:B------:R-:W-:-:S05]  /*1170*/  VIADD R5, R16, UR5 ;  /* 0x0000000510057c36 */ /* 0x000fca0008000000 */
[C---:B------:R-:W-:Y:S01]  /*1180*/  ISETP.GE.U32.OR P6, PT, R5.reuse, UR19, P1 ;  /* 0x0000001305007c0c */ /* 0x040fe20008fc6470 */
[----:B----4-:R0:W-:Y:S04]  /*1190*/  @!P5 STS.U8 [R25], R18 ;  /* 0x000000121900d388 */ /* 0x0101e80000000000 */
[----:B---3--:R1:W-:Y:S01]  /*11a0*/  @!P5 STS.U8 [R25+0x1], R11 ;  /* 0x0000010b1900d388 */ /* 0x0083e20000000000 */
[----:B0-----:R-:W-:Y:S01]  /*11b0*/  SHF.R.U32.HI R18, RZ, 0x7, R29 ;  /* 0x00000007ff127819 */ /* 0x001fe2000001161d */
[----:B------:R-:W-:Y:S01]  /*11c0*/  IMAD R29, R5, UR18, R10 ;  /* 0x00000012051d7c24 */ /* 0x000fe2000f8e020a */
[----:B-1----:R-:W-:-:S04]  /*11d0*/  LOP3.LUT R11, R0, 0x3000, RZ, 0xfc, !PT ;  /* 0x00003000000b7812 */ /* 0x002fc800078efcff */
[----:B------:R-:W-:Y:S01]  /*11e0*/  SHF.R.U32.HI R8, RZ, 0x7, R11 ;  /* 0x00000007ff087819 */ /* 0x000fe2000001160b */
[----:B--2---:R-:W-:Y:S01]  /*11f0*/  @!P5 STS.U8 [R25+0x2], R12 ;  /* 0x0000020c1900d388 */ /* 0x004fe20000000000 */
[----:B------:R-:W-:-:S03]  /*1200*/  LOP3.LUT R5, R5, R10, RZ, 0xfc, !PT ;  /* 0x0000000a05057212 */ /* 0x000fc600078efcff */
[----:B------:R-:W-:Y:S01]  /*1210*/  VIADD R20, R8, UR5 ;  /* 0x0000000508147c36 */ /* 0x000fe20008000000 */
[----:B------:R0:W-:Y:S01]  /*1220*/  @!P3 STS.U8 [R24+0x1], R17 ;  /* 0x000001111800b388 */ /* 0x0001e20000000000 */
[----:B------:R-:W-:Y:S02]  /*1230*/  ISETP.GT.U32.AND P5, PT, R29, UR9, PT ;  /* 0x000000091d007c0c */ /* 0x000fe4000bfa4070 */
[--C-:B------:R-:W-:Y:S02]  /*1240*/  IMAD R11, R20, UR18, R10.reuse ;  /* 0x00000012140b7c24 */ /* 0x100fe4000f8e020a */
[----:B------:R-:W-:Y:S01]  /*1250*/  ISETP.LT.OR P5, PT, R5, RZ, P5 ;  /* 0x000000ff0500720c */ /* 0x000fe20002fa1670 */
[----:B0-----:R-:W-:Y:S01]  /*1260*/  VIADD R17, R18, UR5 ;  /* 0x0000000512117c36 */ /* 0x001fe20008000000 */
[----:B------:R0:W-:Y:S01]  /*1270*/  @!P3 STS.U8 [R24], R27 ;  /* 0x0000001b1800b388 */ /* 0x0001e20000000000 */
[C---:B------:R-:W-:Y:S02]  /*1280*/  ISETP.GE.U32.OR P2, PT, R20.reuse, UR19, P1 ;  /* 0x0000001314007c0c */ /* 0x040fe40008f46470 */
[--C-:B------:R-:W-:Y:S01]  /*1290*/  IMAD R25, R17, UR18, R10.reuse ;  /* 0x0000001211197c24 */ /* 0x100fe2000f8e020a */
[----:B-----5:R-:W-:Y:S01]  /*12a0*/  @!P3 STS.U8 [R24+0x2], R26 ;  /* 0x0000021a1800b388 */ /* 0x020fe20000000000 */
[-C--:B------:R-:W-:Y:S01]  /*12b0*/  LOP3.LUT R20, R20, R10.reuse, RZ, 0xfc, !PT ;  /* 0x0000000a14147212 */ /* 0x080fe200078efcff */
[----:B------:R-:W-:Y:S01]  /*12c0*/  VIADD R12, R2, UR5 ;  /* 0x00000005020c7c36 */ /* 0x000fe20008000000 */
[----:B------:R-:W-:Y:S01]  /*12d0*/  ISETP.GT.U32.AND P3, PT, R11, UR9, PT ;  /* 0x000000090b007c0c */ /* 0x000fe2000bf64070 */
[----:B------:R-:W-:Y:S01]  /*12e0*/  @!P4 STS.U8 [R4], R7 ;  /* 0x000000070400c388 */ /* 0x000fe20000000000 */
[----:B------:R-:W-:Y:S01]  /*12f0*/  PLOP3.LUT P6, PT, P5, P6, PT, 0xf8, 0x8f ;  /* 0x00000000008f781c */ /* 0x000fe20002fcdf70 */
[----:B0-----:R-:W-:Y:S01]  /*1300*/  IMAD R27, R12, UR18, R10 ;  /* 0x000000120c1b7c24 */ /* 0x001fe2000f8e020a */
[----:B------:R-:W-:Y:S01]  /*1310*/  LOP3.LUT R5, R17, R10, RZ, 0xfc, !PT ;  /* 0x0000000a11057212 */ /* 0x000fe200078efcff */
[----:B------:R-:W-:Y:S01]  /*1320*/  @!P4 STS.U8 [R4+0x1], R21 ;  /* 0x000001150400c388 */ /* 0x000fe20000000000 */
[----:B------:R-:W-:-:S03]  /*1330*/  ISETP.LT.OR P3, PT, R20, RZ, P3 ;  /* 0x000000ff1400720c */ /* 0x000fc60001f61670 */
[----:B------:R0:W-:Y:S01]  /*1340*/  @!P4 STS.U8 [R4+0x2], R22 ;  /* 0x000002160400c388 */ /* 0x0001e20000000000 */
[----:B------:R-:W-:Y:S02]  /*1350*/  ISETP.GT.U32.AND P4, PT, R25, UR9, PT ;  /* 0x0000000919007c0c */ /* 0x000fe4000bf84070 */
[----:B------:R-:W-:Y:S02]  /*1360*/  PLOP3.LUT P2, PT, P3, P2, PT, 0xf8, 0x8f ;  /* 0x00000000008f781c */ /* 0x000fe40001f45f70 */
[----:B------:R-:W-:Y:S02]  /*1370*/  ISETP.LT.OR P4, PT, R5, RZ, P4 ;  /* 0x000000ff0500720c */ /* 0x000fe40002781670 */
[----:B------:R-:W-:Y:S02]  /*1380*/  LOP3.LUT R5, R12, R10, RZ, 0xfc, !PT ;  /* 0x0000000a0c057212 */ /* 0x000fe400078efcff */
[----:B------:R-:W-:Y:S02]  /*1390*/  ISETP.GE.U32.OR P5, PT, R17, UR19, P1 ;  /* 0x0000001311007c0c */ /* 0x000fe40008fa6470 */
[----:B------:R-:W-:-:S02]  /*13a0*/  ISETP.GT.U32.AND P3, PT, R27, UR9, PT ;  /* 0x000000091b007c0c */ /* 0x000fc4000bf64070 */
[----:B------:R-:W-:Y:S02]  /*13b0*/  PLOP3.LUT P4, PT, P4, P5, PT, 0xf8, 0x8f ;  /* 0x00000000008f781c */ /* 0x000fe4000278bf70 */
[----:B------:R-:W-:Y:S02]  /*13c0*/  ISETP.LT.OR P3, PT, R5, RZ, P3 ;  /* 0x000000ff0500720c */ /* 0x000fe40001f61670 */
[----:B0-----:R-:W0:Y:S01]  /*13d0*/  @!P6 LDC.64 R4, c[0x0][0x380] ;  /* 0x0000e000ff04eb82 */ /* 0x001e220000000a00 */
[----:B------:R-:W-:Y:S01]  /*13e0*/  ISETP.GE.U32.OR P5, PT, R12, UR19, P1 ;  /* 0x000000130c007c0c */ /* 0x000fe20008fa6470 */
[----:B------:R-:W-:Y:S02]  /*13f0*/  @!P0 IMAD R12, R9, 0x180, R6 ;  /* 0x00000180090c8824 */ /* 0x000fe400078e0206 */
[----:B------:R-:W-:-:S04]  /*1400*/  IMAD R7, R16, 0x3, R13 ;  /* 0x0000000310077824 */ /* 0x000fc800078e020d */
[----:B------:R-:W1:Y:S01]  /*1410*/  @!P2 LDC.64 R16, c[0x0][0x380] ;  /* 0x0000e000ff10ab82 */ /* 0x000e620000000a00 */
[--C-:B------:R-:W-:Y:S02]  /*1420*/  IMAD R8, R8, 0x3, R13.reuse ;  /* 0x0000000308087824 */ /* 0x100fe400078e020d */
[----:B------:R-:W-:Y:S02]  /*1430*/  IMAD R18, R18, 0x3, R13 ;  /* 0x0000000312127824 */ /* 0x000fe400078e020d */
[----:B------:R-:W-:-:S03]  /*1440*/  @!P0 IMAD R19, R19, 0x3, R12 ;  /* 0x0000000313138824 */ /* 0x000fc600078e020c */
[----:B------:R-:W2:Y:S02]  /*1450*/  @!P4 LDC.64 R12, c[0x0][0x380] ;  /* 0x0000e000ff0ccb82 */ /* 0x000ea40000000a00 */
[----:B------:R3:W-:Y:S01]  /*1460*/  @!P0 STS.U8 [R19+0x1], R23 ;  /* 0x0000011713008388 */ /* 0x0007e20000000000 */
[----:B0-----:R-:W-:Y:S01]  /*1470*/  @!P6 IMAD.WIDE R4, R29, 0x3, R4 ;  /* 0x000000031d04e825 */ /* 0x001fe200078e0204 */
[----:B------:R-:W-:-:S04]  /*1480*/  LOP3.LUT R29, R0, 0x3c00, RZ, 0xfc, !PT ;  /* 0x00003c00001d7812 */ /* 0x000fc800078efcff */
[----:B---3--:R-:W-:Y:S01]  /*1490*/  SHF.R.U32.HI R23, RZ, 0x7, R29 ;  /* 0x00000007ff177819 */ /* 0x008fe2000001161d */
[----:B------:R-:W3:Y:S01]  /*14a0*/  @!P6 LDG.E.U8 R24, desc[UR16][R4.64] ;  /* 0x000000100418e981 */ /* 0x000ee2000c1e1100 */
[----:B-1----:R-:W-:-:S03]  /*14b0*/  @!P2 IMAD.WIDE R16, R11, 0x3, R16 ;  /* 0x000000030b10a825 */ /* 0x002fc600078e0210 */
[----:B------:R-:W4:Y:S04]  /*14c0*/  @!P6 LDG.E.U8 R22, desc[UR16][R4.64+0x1] ;  /* 0x000001100416e981 */ /* 0x000f28000c1e1100 */
[----:B------:R0:W5:Y:S01]  /*14d0*/  @!P6 LDG.E.U8 R26, desc[UR16][R4.64+0x2] ;  /* 0x00000210041ae981 */ /* 0x000162000c1e1100 */
[----:B--2---:R-:W-:-:S03]  /*14e0*/  @!P4 IMAD.WIDE R12, R25, 0x3, R12 ;  /* 0x00000003190cc825 */ /* 0x004fc600078e020c */
[----:B------:R-:W2:Y:S04]  /*14f0*/  @!P2 LDG.E.U8 R25, desc[UR16][R16.64] ;  /* 0x000000101019a981 */ /* 0x000ea8000c1e1100 */
[----:B------:R-:W2:Y:S01]  /*1500*/  @!P2 LDG.E.U8 R11, desc[UR16][R16.64+0x1] ;  /* 0x00000110100ba981 */ /* 0x000ea2000c1e1100 */
[----:B0-----:R-:W-:-:S03]  /*1510*/  VIADD R5, R23, UR5 ;  /* 0x0000000517057c36 */ /* 0x001fc60008000000 */
[----:B------:R0:W2:Y:S01]  /*1520*/  @!P2 LDG.E.U8 R15, desc[UR16][R16.64+0x2] ;  /* 0x00000210100fa981 */ /* 0x0000a2000c1e1100 */
[----:B------:R-:W-:-:S03]  /*1530*/  PLOP3.LUT P3, PT, P3, P5, PT, 0xf8, 0x8f ;  /* 0x00000000008f781c */ /* 0x000fc60001f6bf70 */
[----:B------:R-:W2:Y:S01]  /*1540*/  @!P4 LDG.E.U8 R29, desc[UR16][R12.64] ;  /* 0x000000100c1dc981 */ /* 0x000ea2000c1e1100 */
[C---:B0-----:R-:W-:Y:S01]  /*1550*/  IMAD R17, R5.reuse, UR18, R10 ;  /* 0x0000001205117c24 */ /* 0x041fe2000f8e020a */
[C---:B------:R-:W-:Y:S02]  /*1560*/  LOP3.LUT R10, R5.reuse, R10, RZ, 0xfc, !PT ;  /* 0x0000000a050a7212 */ /* 0x040fe400078efcff */
[----:B------:R-:W-:-:S06]  /*1570*/  ISETP.GE.U32.OR P1, PT, R5, UR19, P1 ;  /* 0x0000001305007c0c */ /* 0x000fcc0008f26470 */
[----:B------:R-:W0:Y:S01]  /*1580*/  @!P3 LDC.64 R20, c[0x0][0x380] ;  /* 0x0000e000ff14bb82 */ /* 0x000e220000000a00 */
[----:B------:R-:W-:-:S04]  /*1590*/  ISETP.GT.U32.AND P5, PT, R17, UR9, PT ;  /* 0x0000000911007c0c */ /* 0x000fc8000bfa4070 */
[----:B------:R-:W-:-:S04]  /*15a0*/  ISETP.LT.OR P5, PT, R10, RZ, P5 ;  /* 0x000000ff0a00720c */ /* 0x000fc80002fa1670 */
[----:B------:R-:W-:-:S13]  /*15b0*/  PLOP3.LUT P1, PT, P5, P1, PT, 0xf8, 0x8f ;  /* 0x00000000008f781c */ /* 0x000fda0002f23f70 */
[----:B------:R-:W1:Y:S01]  /*15c0*/  @!P1 LDC.64 R4, c[0x0][0x380] ;  /* 0x0000e000ff049b82 */ /* 0x000e620000000a00 */
[----:B0-----:R-:W-:Y:S01]  /*15d0*/  @!P3 IMAD.WIDE R20, R27, 0x3, R20 ;  /* 0x000000031b14b825 */ /* 0x001fe200078e0214 */
[----:B------:R0:W-:Y:S04]  /*15e0*/  @!P0 STS.U8 [R19], R28 ;  /* 0x0000001c13008388 */ /* 0x0001e80000000000 */
[----:B------:R-:W2:Y:S01]  /*15f0*/  @!P4 LDG.E.U8 R27, desc[UR16][R12.64+0x1] ;  /* 0x000001100c1bc981 */ /* 0x000ea2000c1e1100 */
[----:B------:R-:W-:-:S03]  /*1600*/  @!P1 IMAD R9, R9, 0x180, R6 ;  /* 0x0000018009099824 */ /* 0x000fc600078e0206 */
[----:B0-----:R-:W2:Y:S04]  /*1610*/  @!P3 LDG.E.U8 R28, desc[UR16][R20.64+0x1] ;  /* 0x00000110141cb981 */ /* 0x001ea8000c1e1100 */
[----:B------:R-:W2:Y:S01]  /*1620*/  @!P4 LDG.E.U8 R13, desc[UR16][R12.64+0x2] ;  /* 0x000002100c0dc981 */ /* 0x000ea2000c1e1100 */
[----:B-1----:R-:W-:-:S03]  /*1630*/  @!P1 IMAD.WIDE R4, R17, 0x3, R4 ;  /* 0x0000000311049825 */ /* 0x002fc600078e0204 */
[----:B------:R-:W2:Y:S04]  /*1640*/  @!P3 LDG.E.U8 R12, desc[UR16][R20.64] ;  /* 0x00000010140cb981 */ /* 0x000ea8000c1e1100 */
[----:B------:R-:W2:Y:S04]  /*1650*/  @!P1 LDG.E.U8 R6, desc[UR16][R4.64] ;  /* 0x0000001004069981 */ /* 0x000ea8000c1e1100 */
[----:B------:R-:W2:Y:S04]  /*1660*/  @!P1 LDG.E.U8 R10, desc[UR16][R4.64+0x1] ;  /* 0x00000110040a9981 */ /* 0x000ea8000c1e1100 */
[----:B------:R-:W2:Y:S04]  /*1670*/  @!P3 LDG.E.U8 R20, desc[UR16][R20.64+0x2] ;  /* 0x000002101414b981 */ /* 0x000ea8000c1e1100 */
[----:B------:R-:W2:Y:S01]  /*1680*/  @!P1 LDG.E.U8 R16, desc[UR16][R4.64+0x2] ;  /* 0x0000021004109981 */ /* 0x000ea2000c1e1100 */
[----:B------:R-:W-:-:S03]  /*1690*/  @!P1 IMAD R23, R23, 0x3, R9 ;  /* 0x0000000317179824 */ /* 0x000fc600078e0209 */
[----:B------:R0:W-:Y:S01]  /*16a0*/  @!P0 STS.U8 [R19+0x2], R14 ;  /* 0x0000020e13008388 */ /* 0x0001e20000000000 */
[----:B------:R-:W-:Y:S01]  /*16b0*/  UMOV UR5, UR4 ;  /* 0x0000000400057c82 */ /* 0x000fe20008000000 */
[----:B------:R-:W-:Y:S02]  /*16c0*/  UIADD3 UR4, UPT, UPT, UR4, 0x1, URZ ;  /* 0x0000000104047890 */ /* 0x000fe4000fffe0ff */
[----:B------:R-:W-:Y:S02]  /*16d0*/  UISETP.NE.AND UP0, UPT, UR5, UR8, UPT ;  /* 0x000000080500728c */ /* 0x000fe4000bf05270 */
[----:B------:R-:W-:Y:S01]  /*16e0*/  UIADD3 UR18, UPT, UPT, UR7, -0x1, URZ ;  /* 0xffffffff07127890 */ /* 0x000fe2000fffe0ff */
[----:B------:R-:W-:Y:S01]  /*16f0*/  UMOV UR5, URZ ;  /* 0x000000ff00057c82 */ /* 0x000fe20008000000 */
[----:B---3--:R0:W-:Y:S04]  /*1700*/  @!P6 STS.U8 [R7], R24 ;  /* 0x000000180700e388 */ /* 0x0081e80000000000 */
[----:B----4-:R0:W-:Y:S04]  /*1710*/  @!P6 STS.U8 [R7+0x1], R22 ;  /* 0x000001160700e388 */ /* 0x0101e80000000000 */
[----:B-----5:R0:W-:Y:S04]  /*1720*/  @!P6 STS.U8 [R7+0x2], R26 ;  /* 0x0000021a0700e388 */ /* 0x0201e80000000000 */
[----:B--2---:R0:W-:Y:S04]  /*1730*/  @!P2 STS.U8 [R8], R25 ;  /* 0x000000190800a388 */ /* 0x0041e80000000000 */
[----:B------:R0:W-:Y:S04]  /*1740*/  @!P2 STS.U8 [R8+0x1], R11 ;  /* 0x0000010b0800a388 */ /* 0x0001e80000000000 */
[----:B------:R0:W-:Y:S04]  /*1750*/  @!P2 STS.U8 [R8+0x2], R15 ;  /* 0x0000020f0800a388 */ /* 0x0001e80000000000 */
[----:B------:R0:W-:Y:S04]  /*1760*/  @!P4 STS.U8 [R18], R29 ;  /* 0x0000001d1200c388 */ /* 0x0001e80000000000 */
[----:B------:R0:W-:Y:S04]  /*1770*/  @!P4 STS.U8 [R18+0x1], R27 ;  /* 0x0000011b1200c388 */ /* 0x0001e80000000000 */
[----:B------:R0:W-:Y:S04]  /*1780*/  @!P4 STS.U8 [R18+0x2], R13 ;  /* 0x0000020d1200c388 */ /* 0x0001e80000000000 */
[----:B------:R0:W-:Y:S04]  /*1790*/  @!P3 STS.U8 [R3+0x1], R28 ;  /* 0x0000011c0300b388 */ /* 0x0001e80000000000 */
[----:B------:R0:W-:Y:S04]  /*17a0*/  @!P3 STS.U8 [R3], R12 ;  /* 0x0000000c0300b388 */ /* 0x0001e80000000000 */
[----:B------:R0:W-:Y:S04]  /*17b0*/  @!P3 STS.U8 [R3+0x2], R20 ;  /* 0x000002140300b388 */ /* 0x0001e80000000000 */
[----:B------:R0:W-:Y:S04]  /*17c0*/  @!P1 STS.U8 [R23], R6 ;  /* 0x0000000617009388 */ /* 0x0001e80000000000 */
[----:B------:R0:W-:Y:S04]  /*17d0*/  @!P1 STS.U8 [R23+0x1], R10 ;  /* 0x0000010a17009388 */ /* 0x0001e80000000000 */
[----:B------:R0:W-:Y:S02]  /*17e0*/  @!P1 STS.U8 [R23+0x2], R16 ;  /* 0x0000021017009388 */ /* 0x0001e40000000000 */
.L_x_17:
[----:B------:R-:W-:Y:S01]  /*17f0*/  USHF.L.U32 UR11, UR5, 0xa, URZ ;  /* 0x0000000a050b7899 */ /* 0x000fe200080006ff */
[----:B------:R-:W-:Y:S01]  /*1800*/  BSSY.RECONVERGENT B0, `(.L_x_0) ;  /* 0x0000102000007945 */ /* 0x000fe20003800200 */
[----:B------:R-:W1:Y:S04]  /*1810*/  LDCU UR19, c[0x0][0x390] ;  /* 0x00007200ff1377ac */ /* 0x000e680008000800 */
[----:B0-----:R-:W-:Y:S01]  /*1820*/  LOP3.LUT R5, R0, UR11, RZ, 0xfc, !PT ;  /* 0x0000000b00057c12 */ /* 0x001fe2000f8efcff */
[----:B------:R-:W-:Y:S01]  /*1830*/  UIADD3 UR5, UPT, UPT, UR5, 0x1, URZ ;  /* 0x0000000105057890 */ /* 0x000fe2000fffe0ff */
[----:B------:R-:W2:Y:S02]  /*1840*/  LDCU UR20, c[0x0][0x390] ;  /* 0x00007200ff1477ac */ /* 0x000ea40008000800 */
[----:B------:R-:W-:Y:S01]  /*1850*/  LOP3.LUT R4, R5, 0xffff, RZ, 0xc0, !PT ;  /* 0x0000ffff05047812 */ /* 0x000fe200078ec0ff */
[----:B------:R-:W3:Y:S04]  /*1860*/  LDCU UR21, c[0x0][0x394] ;  /* 0x00007280ff1577ac */ /* 0x000ee80008000800 */
[----:B------:R-:W-:Y:S01]  /*1870*/  IMAD R4, R4, 0x8889, RZ ;  /* 0x0000888904047824 */ /* 0x000fe200078e02ff */
[----:B------:R-:W-:-:S04]  /*1880*/  UISETP.NE.AND UP1, UPT, UR5, 0x10, UPT ;  /* 0x000000100500788c */ /* 0x000fc8000bf25270 */
[----:B0-----:R-:W-:-:S04]  /*1890*/  SHF.R.U32.HI R12, RZ, 0x16, R4 ;  /* 0x00000016ff0c7819 */ /* 0x001fc80000011604 */
[C---:B------:R-:W-:Y:S01]  /*18a0*/  PRMT R4, R12.reuse, 0x9910, RZ ;  /* 0x000099100c047816 */ /* 0x040fe200000000ff */
[----:B------:R-:W-:-:S04]  /*18b0*/  VIADD R6, R12, UR18 ;  /* 0x000000120c067c36 */ /* 0x000fc80008000000 */
[----:B------:R-:W-:-:S04]  /*18c0*/  IMAD R4, R4, 0x78, RZ ;  /* 0x0000007804047824 */ /* 0x000fc800078e02ff */
[----:B------:R-:W-:-:S05]  /*18d0*/  IMAD.MOV R4, RZ, RZ, -R4 ;  /* 0x000000ffff047224 */ /* 0x000fca00078e0a04 */
[----:B------:R-:W-:-:S05]  /*18e0*/  PRMT R4, R4, 0x7710, RZ ;  /* 0x0000771004047816 */ /* 0x000fca00000000ff */
[----:B------:R-:W-:-:S05]  /*18f0*/  IMAD.IADD R4, R5, 0x1, R4 ;  /* 0x0000000105047824 */ /* 0x000fca00078e0204 */
[----:B------:R-:W-:-:S05]  /*1900*/  LOP3.LUT R15, R4, 0xffff, RZ, 0xc0, !PT ;  /* 0x0000ffff040f7812 */ /* 0x000fca00078ec0ff */
[----:B------:R-:W-:-:S04]  /*1910*/  VIADD R13, R15, UR15 ;  /* 0x0000000f0f0d7c36 */ /* 0x000fc80008000000 */
[----:B-1----:R-:W-:-:S05]  /*1920*/  IMAD R4, R6, UR19, R13 ;  /* 0x0000001306047c24 */ /* 0x002fca000f8e020d */
[----:B------:R-:W-:-:S13]  /*1930*/  ISETP.GT.U32.AND P0, PT, R4, UR9, PT ;  /* 0x0000000904007c0c */ /* 0x000fda000bf04070 */
[----:B--23--:R-:W-:Y:S05]  /*1940*/  @P0 BRA `(.L_x_1) ;  /* 0x0000000c00b40947 */ /* 0x00cfea0003800000 */
[----:B------:R-:W0:Y:S01]  /*1950*/  LDC R14, c[0x0][0x394] ;  /* 0x0000e500ff0e7b82 */ /* 0x000e220000000800 */
[----:B------:R-:W-:Y:S01]  /*1960*/  UIADD3 UR12, UPT, UPT, UR7, 0x77, URZ ;  /* 0x00000077070c7890 */ /* 0x000fe2000fffe0ff */
[----:B------:R-:W-:Y:S01]  /*1970*/  LOP3.LUT R7, R13, R6, RZ, 0xfc, !PT ;  /* 0x000000060d077212 */ /* 0x000fe200078efcff */
[----:B------:R-:W-:-:S04]  /*1980*/  UIADD3 UR11, UPT, UPT, UR6, 0x77, URZ ;  /* 0x00000077060b7890 */ /* 0x000fc8000fffe0ff */
[----:B------:R-:W-:-:S04]  /*1990*/  ISETP.GT.U32.AND P0, PT, R6, UR12, PT ;  /* 0x0000000c06007c0c */ /* 0x000fc8000bf04070 */
[----:B------:R-:W-:-:S04]  /*19a0*/  ISETP.GT.U32.OR P0, PT, R13, UR11, P0 ;  /* 0x0000000b0d007c0c */ /* 0x000fc80008704470 */
[----:B------:R-:W-:Y:S02]  /*19b0*/  ISETP.LT.OR P0, PT, R7, RZ, P0 ;  /* 0x000000ff0700720c */ /* 0x000fe40000701670 */
[----:B0-----:R-:W-:-:S04]  /*19c0*/  ISETP.GE.U32.AND P1, PT, R6, R14, PT ;  /* 0x0000000e0600720c */ /* 0x001fc80003f26070 */
[----:B------:R-:W-:-:S04]  /*19d0*/  ISETP.GE.U32.OR P1, PT, R13, UR19, P1 ;  /* 0x000000130d007c0c */ /* 0x000fc80008f26470 */
[----:B------:R-:W-:-:S13]  /*19e0*/  PLOP3.LUT P0, PT, P0, P1, PT, 0xf8, 0x8f ;  /* 0x00000000008f781c */ /* 0x000fda0000703f70 */
[----:B------:R-:W-:Y:S05]  /*19f0*/  @P0 BRA `(.L_x_1) ;  /* 0x0000000c00880947 */ /* 0x000fea0003800000 */
[----:B------:R-:W0:Y:S01]  /*1a00*/  S2R R11, SR_CgaCtaId ;  /* 0x00000000000b7919 */ /* 0x000e220000008800 */
[----:B------:R-:W-:Y:S01]  /*1a10*/  MOV R10, 0x400 ;  /* 0x00000400000a7802 */ /* 0x000fe20000000f00 */
[C---:B------:R-:W-:Y:S02]  /*1a20*/  VIADD R7, R6.reuse, 0xfffffffc ;  /* 0xfffffffc06077836 */ /* 0x040fe40000000000 */
[C---:B------:R-:W-:Y:S02]  /*1a30*/  VIADD R8, R6.reuse, 0xfffffffd ;  /* 0xfffffffd06087836 */ /* 0x040fe40000000000 */
[C---:B------:R-:W-:Y:S01]  /*1a40*/  VIADD R9, R6.reuse, 0xfffffffe ;  /* 0xfffffffe06097836 */ /* 0x040fe20000000000 */
[-C--:B------:R-:W-:Y:S01]  /*1a50*/  ISETP.GE.U32.AND P2, PT, R7, R14.reuse, PT ;  /* 0x0000000e0700720c */ /* 0x080fe20003f46070 */
[----:B------:R-:W-:Y:S01]  /*1a60*/  VIADD R7, R6, 0xffffffff ;  /* 0xffffffff06077836 */ /* 0x000fe20000000000 */
[-C--:B------:R-:W-:Y:S01]  /*1a70*/  ISETP.GE.U32.AND P1, PT, R8, R14.reuse, PT ;  /* 0x0000000e0800720c */ /* 0x080fe20003f26070 */
[C---:B------:R-:W-:Y:S01]  /*1a80*/  VIADD R8, R6.reuse, 0x2 ;  /* 0x0000000206087836 */ /* 0x040fe20000000000 */
[----:B------:R-:W-:Y:S01]  /*1a90*/  ISETP.GE.U32.AND P0, PT, R9, R14, PT ;  /* 0x0000000e0900720c */ /* 0x000fe20003f06070 */
[----:B------:R-:W-:Y:S01]  /*1aa0*/  VIADD R9, R6, 0x3 ;  /* 0x0000000306097836 */ /* 0x000fe20000000000 */
[----:B------:R-:W-:Y:S01]  /*1ab0*/  P2R R21, PR, RZ, 0x4 ;  /* 0x00000004ff157803 */ /* 0x000fe20000000000 */
[----:B------:R-:W-:Y:S01]  /*1ac0*/  IMAD R12, R15, 0x80, R12 ;  /* 0x000000800f0c7824 */ /* 0x000fe200078e020c */
[----:B------:R-:W-:Y:S01]  /*1ad0*/  P2R R23, PR, RZ, 0x2 ;  /* 0x00000002ff177803 */ /* 0x000fe20000000000 */
[----:B------:R-:W-:Y:S01]  /*1ae0*/  VIADD R13, R13, 0x1 ;  /* 0x000000010d0d7836 */ /* 0x000fe20000000000 */
[----:B------:R-:W-:-:S02]  /*1af0*/  P2R R24, PR, RZ, 0x1 ;  /* 0x00000001ff187803 */ /* 0x000fc40000000000 */
[-C--:B------:R-:W-:Y:S01]  /*1b00*/  ISETP.GE.U32.AND P0, PT, R7, R14.reuse, PT ;  /* 0x0000000e0700720c */ /* 0x080fe20003f06070 */
[----:B------:R-:W-:Y:S01]  /*1b10*/  IMAD.MOV.U32 R7, RZ, RZ, RZ ;  /* 0x000000ffff077224 */ /* 0x000fe200078e00ff */
[-C--:B------:R-:W-:Y:S02]  /*1b20*/  ISETP.GE.U32.AND P1, PT, R8, R14.reuse, PT ;  /* 0x0000000e0800720c */ /* 0x080fe40003f26070 */
[----:B------:R-:W-:Y:S02]  /*1b30*/  ISETP.GE.U32.AND P2, PT, R9, R14, PT ;  /* 0x0000000e0900720c */ /* 0x000fe40003f46070 */
[----:B------:R-:W-:Y:S02]  /*1b40*/  CS2R R8, SRZ ;  /* 0x0000000000087805 */ /* 0x000fe4000001ff00 */
[----:B0-----:R-:W-:Y:S01]  /*1b50*/  LEA R17, R11, R10, 0x18 ;  /* 0x0000000a0b117211 */ /* 0x001fe200078ec0ff */
[----:B------:R-:W-:Y:S01]  /*1b60*/  VIADD R10, R6, 0x4 ;  /* 0x00000004060a7836 */ /* 0x000fe20000000000 */
[----:B------:R-:W0:Y:S03]  /*1b70*/  LDC R11, c[0x0][0x390] ;  /* 0x0000e400ff0b7b82 */ /* 0x000e260000000800 */
[----:B------:R-:W-:Y:S01]  /*1b80*/  IMAD R12, R12, 0x3, R17 ;  /* 0x000000030c0c7824 */ /* 0x000fe200078e0211 */
[----:B------:R-:W-:Y:S01]  /*1b90*/  ISETP.GE.U32.AND P3, PT, R10, R14, PT ;  /* 0x0000000e0a00720c */ /* 0x000fe20003f66070 */
[----:B------:R-:W-:-:S02]  /*1ba0*/  VIADD R14, R15, 0xfffffffb ;  /* 0xfffffffb0f0e7836 */ /* 0x000fc40000000000 */
[----:B------:R-:W-:Y:S02]  /*1bb0*/  VIADD R15, R6, 0x1 ;  /* 0x00000001060f7836 */ /* 0x000fe40000000000 */
[----:B------:R-:W-:Y:S02]  /*1bc0*/  IMAD.MOV.U32 R10, RZ, RZ, RZ ;  /* 0x000000ffff0a7224 */ /* 0x000fe400078e00ff */
[----:B------:R-:W-:-:S07]  /*1bd0*/  IMAD.MOV.U32 R17, RZ, RZ, 0xd ;  /* 0x0000000dff117424 */ /* 0x000fce00078e00ff */
.L_x_16:
[----:B------:R-:W-:Y:S01]  /*1be0*/  VIADD R16, R13, 0xfffffffb ;  /* 0xfffffffb0d107836 */ /* 0x000fe20000000000 */
[----:B------:R-:W-:Y:S01]  /*1bf0*/  BSSY.RECONVERGENT B1, `(.L_x_2) ;  /* 0x0000012000017945 */ /* 0x000fe20003800200 */
[----:B------:R-:W-:-:S03]  /*1c00*/  VIADD R25, R14, 0x5 ;  /* 0x000000050e197836 */ /* 0x000fc60000000000 */
[C---:B------:R-:W-:Y:S02]  /*1c10*/  ISETP.GE.AND P4, PT, R16.reuse, RZ, PT ;  /* 0x000000ff1000720c */ /* 0x040fe40003f86270 */
[----:B------:R-:W-:Y:S02]  /*1c20*/  LOP3.LUT R26, R16, R6, RZ, 0xfc, !PT ;  /* 0x00000006101a7212 */ /* 0x000fe400078efcff */
[----:B------:R-:W-:-:S13]  /*1c30*/  ISETP.LT.OR P5, PT, R6, 0x4, !P4 ;  /* 0x000000040600780c */ /* 0x000fda00067a1670 */
[----:B------:R-:W-:Y:S05]  /*1c40*/  @P5 BRA `(.L_x_3) ;  /* 0x0000000000305947 */ /* 0x000fea0003800000 */
[----:B------:R-:W-:-:S04]  /*1c50*/  ISETP.NE.AND P6, PT, R21, RZ, PT ;  /* 0x000000ff1500720c */ /* 0x000fc80003fc5270 */
[----:B------:R-:W-:-:S04]  /*1c60*/  ISETP.GE.U32.OR P5, PT, R16, UR20, P6 ;  /* 0x0000001410007c0c */ /* 0x000fc8000b7a6470 */
[----:B------:R-:W-:-:S04]  /*1c70*/  ISETP.GT.OR P5, PT, R25, 0x7f, P5 ;  /* 0x0000007f1900780c */ /* 0x000fc80002fa4670 */
[----:B------:R-:W-:-:S13]  /*1c80*/  ISETP.GT.U32.OR P5, PT, R5, 0x3bff, P5 ;  /* 0x00003bff0500780c */ /* 0x000fda0002fa4470 */
[----:B------:R-:W-:Y:S02]  /*1c90*/  @!P5 IMAD.IADD R18, R12, 0x1, R17 ;  /* 0x000000010c12d824 */ /* 0x000fe400078e0211 */
[----:B------:R-:W-:-:S03]  /*1ca0*/  @!P5 VIADD R10, R10, 0x1 ;  /* 0x000000010a0ad836 */ /* 0x000fc60000000000 */
[----:B------:R-:W1:Y:S04]  /*1cb0*/  @!P5 LDS.U8 R20, [R18+-0xd] ;  /* 0xfffff3001214d984 */ /* 0x000e680000000000 */
[----:B------:R-:W2:Y:S04]  /*1cc0*/  @!P5 LDS.U8 R19, [R18+-0xc] ;  /* 0xfffff4001213d984 */ /* 0x000ea80000000000 */
[----:B------:R-:W3:Y:S01]  /*1cd0*/  @!P5 LDS.U8 R22, [R18+-0xb] ;  /* 0xfffff5001216d984 */ /* 0x000ee20000000000 */
[----:B-1----:R-:W-:Y:S02]  /*1ce0*/  @!P5 IMAD.IADD R9, R9, 0x1, R20 ;  /* 0x000000010909d824 */ /* 0x002fe400078e0214 */
[----:B--2---:R-:W-:-:S02]  /*1cf0*/  @!P5 IMAD.IADD R8, R8, 0x1, R19 ;  /* 0x000000010808d824 */ /* 0x004fc400078e0213 */
[----:B---3--:R-:W-:-:S07]  /*1d00*/  @!P5 IMAD.IADD R7, R7, 0x1, R22 ;  /* 0x000000010707d824 */ /* 0x008fce00078e0216 */
.L_x_3:
[----:B------:R-:W-:Y:S05]  /*1d10*/  BSYNC.RECONVERGENT B1 ;  /* 0x0000000000017941 */ /* 0x000fea0003800200 */
.L_x_2:
[----:B------:R-:W-:Y:S01]  /*1d20*/  ISETP.LT.OR P5, PT, R6, 0x3, !P4 ;  /* 0x000000030600780c */ /* 0x000fe200067a1670 */
[----:B------:R-:W-:-:S12]  /*1d30*/  BSSY.RECONVERGENT B1, `(.L_x_4) ;  /* 0x000000e000017945 */ /* 0x000fd80003800200 */
        /* <DEDUP_REMOVED lines=13> */
.L_x_5:
[----:B------:R-:W-:Y:S05]  /*1e10*/  BSYNC.RECONVERGENT B1 ;  /* 0x0000000000017941 */ /* 0x000fea0003800200 */
.L_x_4:
        /* <DEDUP_REMOVED lines=15> */
.L_x_7:
[----:B------:R-:W-:Y:S05]  /*1f10*/  BSYNC.RECONVERGENT B1 ;  /* 0x0000000000017941 */ /* 0x000fea0003800200 */
.L_x_6:
[----:B------:R-:W-:Y:S01]  /*1f20*/  ISETP.LT.OR P5, PT, R6, 0x1, !P4 ;  /* 0x000000010600780c */ /* 0x000fe200067a1670 */
[----:B------:R-:W-:-:S12]  /*1f30*/  BSSY.RECONVERGENT B1, `(.L_x_8) ;  /* 0x000000d000017945 */ /* 0x000fd80003800200 */
[----:B------:R-:W-:Y:S05]  /*1f40*/  @P5 BRA `(.L_x_9) ;  /* 0x00000000002c5947 */ /* 0x000fea0003800000 */
        /* <DEDUP_REMOVED lines=11> */
.L_x_9:
[----:B------:R-:W-:Y:S05]  /*2000*/  BSYNC.RECONVERGENT B1 ;  /* 0x0000000000017941 */ /* 0x000fea0003800200 */
.L_x_8:
[----:B0-----:R-:W-:Y:S01]  /*2010*/  ISETP.GE.U32.AND P5, PT, R16, R11, PT ;  /* 0x0000000b1000720c */ /* 0x001fe20003fa6070 */
[----:B------:R-:W-:Y:S03]  /*2020*/  BSSY.RECONVERGENT B1, `(.L_x_10) ;  /* 0x0000026000017945 */ /* 0x000fe60003800200 */
[----:B------:R-:W-:Y:S02]  /*2030*/  ISETP.LT.OR P6, PT, R26, RZ, P5 ;  /* 0x000000ff1a00720c */ /* 0x000fe40002fc1670 */
[----:B------:R-:W-:Y:S02]  /*2040*/  ISETP.GE.U32.OR P5, PT, R15, UR21, P5 ;  /* 0x000000150f007c0c */ /* 0x000fe4000afa6470 */
[----:B------:R-:W-:-:S04]  /*2050*/  ISETP.GT.OR P6, PT, R25, 0x7f, P6 ;  /* 0x0000007f1900780c */ /* 0x000fc800037c4670 */
[----:B------:R-:W-:-:S13]  /*2060*/  ISETP.GT.U32.OR P6, PT, R5, 0x3a1f, P6 ;  /* 0x00003a1f0500780c */ /* 0x000fda00037c4470 */
[----:B------:R-:W-:Y:S02]  /*2070*/  @!P6 IMAD.IADD R22, R12, 0x1, R17 ;  /* 0x000000010c16e824 */ /* 0x000fe400078e0211 */
[----:B------:R-:W-:-:S03]  /*2080*/  @!P6 VIADD R10, R10, 0x1 ;  /* 0x000000010a0ae836 */ /* 0x000fc60000000000 */
[----:B------:R-:W0:Y:S04]  /*2090*/  @!P6 LDS.U8 R18, [R22+-0x1] ;  /* 0xffffff001612e984 */ /* 0x000e280000000000 */
[----:B------:R-:W1:Y:S04]  /*20a0*/  @!P6 LDS.U8 R19, [R22] ;  /* 0x000000001613e984 */ /* 0x000e680000000000 */
[----:B------:R-:W2:Y:S01]  /*20b0*/  @!P6 LDS.U8 R20, [R22+0x1] ;  /* 0x000001001614e984 */ /* 0x000ea20000000000 */
[----:B0-----:R-:W-:Y:S01]  /*20c0*/  @!P6 IMAD.IADD R9, R9, 0x1, R18 ;  /* 0x000000010909e824 */ /* 0x001fe200078e0212 */
[----:B------:R-:W-:Y:S01]  /*20d0*/  LOP3.LUT R18, R16, R15, RZ, 0xfc, !PT ;  /* 0x0000000f10127212 */ /* 0x000fe200078efcff */
[----:B-1----:R-:W-:-:S03]  /*20e0*/  @!P6 IMAD.IADD R8, R8, 0x1, R19 ;  /* 0x000000010808e824 */ /* 0x002fc600078e0213 */
[----:B------:R-:W-:Y:S01]  /*20f0*/  ISETP.LT.OR P5, PT, R18, RZ, P5 ;  /* 0x000000ff1200720c */ /* 0x000fe20002fa1670 */
[----:B--2---:R-:W-:-:S03]  /*2100*/  @!P6 IMAD.IADD R7, R7, 0x1, R20 ;  /* 0x000000010707e824 */ /* 0x004fc600078e0214 */
[----:B------:R-:W-:-:S04]  /*2110*/  ISETP.GT.OR P5, PT, R25, 0x7f, P5 ;  /* 0x0000007f1900780c */ /* 0x000fc80002fa4670 */
[----:B------:R-:W-:-:S13]  /*2120*/  ISETP.GT.U32.OR P5, PT, R5, 0x39a7, P5 ;  /* 0x000039a70500780c */ /* 0x000fda0002fa4470 */
[----:B------:R-:W-:Y:S02]  /*2130*/  @!P5 IMAD.IADD R26, R12, 0x1, R17 ;  /* 0x000000010c1ad824 */ /* 0x000fe400078e0211 */
[----:B------:R-:W-:-:S03]  /*2140*/  @!P5 VIADD R10, R10, 0x1 ;  /* 0x000000010a0ad836 */ /* 0x000fc60000000000 */
[----:B------:R-:W0:Y:S04]  /*2150*/  @!P5 LDS.U8 R18, [R26+0x2] ;  /* 0x000002001a12d984 */ /* 0x000e280000000000 */
[----:B------:R-:W1:Y:S04]  /*2160*/  @!P5 LDS.U8 R19, [R26+0x3] ;  /* 0x000003001a13d984 */ /* 0x000e680000000000 */
[----:B------:R-:W2:Y:S01]  /*2170*/  @!P5 LDS.U8 R20, [R26+0x4] ;  /* 0x000004001a14d984 */ /* 0x000ea20000000000 */
[----:B0-----:R-:W-:Y:S02]  /*2180*/  @!P5 IMAD.IADD R9, R9, 0x1, R18 ;  /* 0x000000010909d824 */ /* 0x001fe400078e0212 */
[----:B-1----:R-:W-:-:S02]  /*2190*/  @!P5 IMAD.IADD R8, R8, 0x1, R19 ;  /* 0x000000010808d824 */ /* 0x002fc400078e0213 */
[----:B--2---:R-:W-:Y:S01]  /*21a0*/  @!P5 IMAD.IADD R7, R7, 0x1, R20 ;  /* 0x000000010707d824 */ /* 0x004fe200078e0214 */
[----:B------:R-:W-:-:S13]  /*21b0*/  ISETP.LT.OR P5, PT, R6, -0x2, !P4 ;  /* 0xfffffffe0600780c */ /* 0x000fda00067a1670 */
[----:B------:R-:W-:Y:S05]  /*21c0*/  @P5 BRA `(.L_x_11) ;  /* 0x00000000002c5947 */ /* 0x000fea0003800000 */
[----:B------:R-:W-:-:S04]  /*21d0*/  ISETP.GE.U32.OR P5, PT, R16, R11, P1 ;  /* 0x0000000b1000720c */ /* 0x000fc80000fa6470 */
        /* <DEDUP_REMOVED lines=9> */
[----:B--2---:R-:W-:-:S07]  /*2270*/  @!P5 IMAD.IADD R7, R7, 0x1, R20 ;  /* 0x000000010707d824 */ /* 0x004fce00078e0214 */
.L_x_11:
[----:B------:R-:W-:Y:S05]  /*2280*/  BSYNC.RECONVERGENT B1 ;  /* 0x0000000000017941 */ /* 0x000fea0003800200 */
.L_x_10:
[C---:B------:R-:W-:Y:S01]  /*2290*/  ISETP.LT.OR P5, PT, R6.reuse, -0x3, !P4 ;  /* 0xfffffffd0600780c */ /* 0x040fe200067a1670 */
[----:B------:R-:W-:Y:S01]  /*22a0*/  BSSY.RECONVERGENT B1, `(.L_x_12) ;  /* 0x000000e000017945 */ /* 0x000fe20003800200 */
[----:B------:R-:W-:-:S11]  /*22b0*/  ISETP.LT.OR P4, PT, R6, -0x4, !P4 ;  /* 0xfffffffc0600780c */ /* 0x000fd60006781670 */
        /* <DEDUP_REMOVED lines=12> */
.L_x_13:
[----:B------:R-:W-:Y:S05]  /*2380*/  BSYNC.RECONVERGENT B1 ;  /* 0x0000000000017941 */ /* 0x000fea0003800200 */
.L_x_12:
[----:B------:R-:W-:Y:S04]  /*2390*/  BSSY.RECONVERGENT B1, `(.L_x_14) ;  /* 0x000000d000017945 */ /* 0x000fe80003800200 */
        /* <DEDUP_REMOVED lines=12> */
.L_x_15:
[----:B------:R-:W-:Y:S05]  /*2460*/  BSYNC.RECONVERGENT B1 ;  /* 0x0000000000017941 */ /* 0x000fea0003800200 */
.L_x_14:
[----:B------:R-:W-:Y:S02]  /*2470*/  VIADD R17, R17, 0x180 ;  /* 0x0000018011117836 */ /* 0x000fe40000000000 */
[----:B------:R-:W-:Y:S02]  /*2480*/  VIADD R14, R14, 0x1 ;  /* 0x000000010e0e7836 */ /* 0x000fe40000000000 */
[----:B------:R-:W-:Y:S01]  /*2490*/  VIADD R13, R13, 0x1 ;  /* 0x000000010d0d7836 */ /* 0x000fe20000000000 */
[----:B------:R-:W-:-:S13]  /*24a0*/  ISETP.NE.AND P4, PT, R17, 0xd8d, PT ;  /* 0x00000d8d1100780c */ /* 0x000fda0003f85270 */
[----:B------:R-:W-:Y:S05]  /*24b0*/  @P4 BRA `(.L_x_16) ;  /* 0xfffffff400c84947 */ /* 0x000fea000383ffff */
[-C--:B------:R-:W-:Y:S02]  /*24c0*/  IABS R5, R10.reuse ;  /* 0x0000000a00057213 */ /* 0x080fe40000000000 */
[----:B------:R-:W-:Y:S02]  /*24d0*/  IABS R15, R10 ;  /* 0x0000000a000f7213 */ /* 0x000fe40000000000 */
[----:B------:R-:W0:Y:S01]  /*24e0*/  I2F.RP R6, R5 ;  /* 0x0000000500067306 */ /* 0x000e220000209400 */
[----:B------:R-:W-:Y:S02]  /*24f0*/  IABS R18, R8 ;  /* 0x0000000800127213 */ /* 0x000fe40000000000 */
[----:B------:R-:W-:Y:S01]  /*2500*/  IABS R20, R7 ;  /* 0x0000000700147213 */ /* 0x000fe20000000000 */
[----:B------:R-:W-:Y:S01]  /*2510*/  IMAD.MOV R16, RZ, RZ, -R15 ;  /* 0x000000ffff107224 */ /* 0x000fe200078e0a0f */
[-C--:B------:R-:W-:Y:S02]  /*2520*/  LOP3.LUT R8, R8, R10.reuse, RZ, 0x3c, !PT ;  /* 0x0000000a08087212 */ /* 0x080fe400078e3cff */
[----:B------:R-:W-:Y:S01]  /*2530*/  LOP3.LUT R7, R7, R10, RZ, 0x3c, !PT ;  /* 0x0000000a07077212 */ /* 0x000fe200078e3cff */
[----:B0-----:R-:W0:Y:S02]  /*2540*/  MUFU.RCP R6, R6 ;  /* 0x0000000600067308 */ /* 0x001e240000001000 */
[----:B0-----:R-:W-:-:S06]  /*2550*/  VIADD R12, R6, 0xffffffe ;  /* 0x0ffffffe060c7836 */ /* 0x001fcc0000000000 */
[----:B------:R0:W1:Y:S02]  /*2560*/  F2I.FTZ.U32.TRUNC.NTZ R13, R12 ;  /* 0x0000000c000d7305 */ /* 0x000064000021f000 */
[----:B0-----:R-:W-:Y:S02]  /*2570*/  IMAD.MOV.U32 R12, RZ, RZ, RZ ;  /* 0x000000ffff0c7224 */ /* 0x001fe400078e00ff */
[----:B-1----:R-:W-:-:S04]  /*2580*/  IMAD.MOV R14, RZ, RZ, -R13 ;  /* 0x000000ffff0e7224 */ /* 0x002fc800078e0a0d */
[----:B------:R-:W-:Y:S01]  /*2590*/  IMAD R11, R14, R5, RZ ;  /* 0x000000050e0b7224 */ /* 0x000fe200078e02ff */
[----:B------:R-:W-:Y:S02]  /*25a0*/  IABS R14, R9 ;  /* 0x00000009000e7213 */ /* 0x000fe40000000000 */
[----:B------:R-:W-:Y:S01]  /*25b0*/  LOP3.LUT R9, R9, R10, RZ, 0x3c, !PT ;  /* 0x0000000a09097212 */ /* 0x000fe200078e3cff */
[----:B------:R-:W-:-:S03]  /*25c0*/  IMAD.HI.U32 R13, R13, R11, R12 ;  /* 0x0000000b0d0d7227 */ /* 0x000fc600078e000c */
[----:B------:R-:W-:-:S03]  /*25d0*/  ISETP.GE.AND P4, PT, R9, RZ, PT ;  /* 0x000000ff0900720c */ /* 0x000fc60003f86270 */
[----:B------:R-:W-:-:S04]  /*25e0*/  IMAD.HI.U32 R6, R13, R14, RZ ;  /* 0x0000000e0d067227 */ /* 0x000fc800078e00ff */
[----:B------:R-:W-:-:S04]  /*25f0*/  IMAD.HI.U32 R11, R13, R18, RZ ;  /* 0x000000120d0b7227 */ /* 0x000fc800078e00ff */
[----:B------:R-:W-:-:S04]  /*2600*/  IMAD.HI.U32 R15, R13, R20, RZ ;  /* 0x000000140d0f7227 */ /* 0x000fc800078e00ff */
[-C--:B------:R-:W-:Y:S02]  /*2610*/  IMAD R12, R6, R16.reuse, R14 ;  /* 0x00000010060c7224 */ /* 0x080fe400078e020e */
[-C--:B------:R-:W-:Y:S02]  /*2620*/  IMAD R14, R11, R16.reuse, R18 ;  /* 0x000000100b0e7224 */ /* 0x080fe400078e0212 */
[----:B------:R-:W-:Y:S01]  /*2630*/  IMAD R16, R15, R16, R20 ;  /* 0x000000100f107224 */ /* 0x000fe200078e0214 */
[C---:B------:R-:W-:Y:S02]  /*2640*/  ISETP.GT.U32.AND P5, PT, R5.reuse, R12, PT ;  /* 0x0000000c0500720c */ /* 0x040fe40003fa4070 */
[C---:B------:R-:W-:Y:S02]  /*2650*/  ISETP.GT.U32.AND P6, PT, R5.reuse, R14, PT ;  /* 0x0000000e0500720c */ /* 0x040fe40003fc4070 */
[----:B------:R-:W-:-:S09]  /*2660*/  ISETP.GT.U32.AND P0, PT, R5, R16, PT ;  /* 0x000000100500720c */ /* 0x000fd20003f04070 */
[--C-:B------:R-:W-:Y:S02]  /*2670*/  @!P5 IMAD.IADD R12, R12, 0x1, -R5.reuse ;  /* 0x000000010c0cd824 */ /* 0x100fe400078e0a05 */
[--C-:B------:R-:W-:Y:S02]  /*2680*/  @!P6 IMAD.IADD R14, R14, 0x1, -R5.reuse ;  /* 0x000000010e0ee824 */ /* 0x100fe400078e0a05 */
[----:B------:R-:W-:Y:S01]  /*2690*/  @!P0 IMAD.IADD R16, R16, 0x1, -R5 ;  /* 0x0000000110108824 */ /* 0x000fe200078e0a05 */
[-C--:B------:R-:W-:Y:S01]  /*26a0*/  ISETP.GE.U32.AND P1, PT, R12, R5.reuse, PT ;  /* 0x000000050c00720c */ /* 0x080fe20003f26070 */
[----:B------:R-:W-:Y:S01]  /*26b0*/  @!P5 VIADD R6, R6, 0x1 ;  /* 0x000000010606d836 */ /* 0x000fe20000000000 */
[----:B------:R-:W0:Y:S01]  /*26c0*/  LDC.64 R12, c[0x0][0x388] ;  /* 0x0000e200ff0c7b82 */ /* 0x000e220000000a00 */
[-C--:B------:R-:W-:Y:S01]  /*26d0*/  ISETP.GE.U32.AND P2, PT, R14, R5.reuse, PT ;  /* 0x000000050e00720c */ /* 0x080fe20003f46070 */
[----:B------:R-:W-:Y:S01]  /*26e0*/  @!P6 VIADD R11, R11, 0x1 ;  /* 0x000000010b0be836 */ /* 0x000fe20000000000 */
[----:B------:R-:W-:Y:S01]  /*26f0*/  ISETP.GE.U32.AND P3, PT, R16, R5, PT ;  /* 0x000000051000720c */ /* 0x000fe20003f66070 */
[----:B------:R-:W-:Y:S01]  /*2700*/  @!P0 VIADD R15, R15, 0x1 ;  /* 0x000000010f0f8836 */ /* 0x000fe20000000000 */
[----:B------:R-:W-:-:S02]  /*2710*/  ISETP.GE.AND P5, PT, R8, RZ, PT ;  /* 0x000000ff0800720c */ /* 0x000fc40003fa6270 */
[----:B------:R-:W-:Y:S02]  /*2720*/  ISETP.GE.AND P6, PT, R7, RZ, PT ;  /* 0x000000ff0700720c */ /* 0x000fe40003fc6270 */
[----:B------:R-:W-:Y:S02]  /*2730*/  ISETP.NE.AND P0, PT, R10, RZ, PT ;  /* 0x000000ff0a00720c */ /* 0x000fe40003f05270 */
[----:B------:R-:W-:Y:S01]  /*2740*/  @P1 VIADD R6, R6, 0x1 ;  /* 0x0000000106061836 */ /* 0x000fe20000000000 */
[----:B------:R-:W-:Y:S02]  /*2750*/  LOP3.LUT R5, RZ, R10, RZ, 0x33, !PT ;  /* 0x0000000aff057212 */ /* 0x000fe400078e33ff */
[----:B------:R-:W-:Y:S02]  /*2760*/  @P2 VIADD R11, R11, 0x1 ;  /* 0x000000010b0b2836 */ /* 0x000fe40000000000 */
[----:B------:R-:W-:Y:S02]  /*2770*/  @P3 VIADD R15, R15, 0x1 ;  /* 0x000000010f0f3836 */ /* 0x000fe40000000000 */
[----:B------:R-:W-:-:S02]  /*2780*/  @!P4 IMAD.MOV R6, RZ, RZ, -R6 ;  /* 0x000000ffff06c224 */ /* 0x000fc400078e0a06 */
[----:B------:R-:W-:Y:S02]  /*2790*/  @!P5 IMAD.MOV R11, RZ, RZ, -R11 ;  /* 0x000000ffff0bd224 */ /* 0x000fe400078e0a0b */
[----:B------:R-:W-:Y:S01]  /*27a0*/  @!P6 IMAD.MOV R15, RZ, RZ, -R15 ;  /* 0x000000ffff0fe224 */ /* 0x000fe200078e0a0f */
[C---:B------:R-:W-:Y:S01]  /*27b0*/  SEL R7, R5.reuse, R6, !P0 ;  /* 0x0000000605077207 */ /* 0x040fe20004000000 */
[----:B0-----:R-:W-:Y:S01]  /*27c0*/  IMAD.WIDE R12, R4, 0x3, R12 ;  /* 0x00000003040c7825 */ /* 0x001fe200078e020c */
[C---:B------:R-:W-:Y:S02]  /*27d0*/  SEL R11, R5.reuse, R11, !P0 ;  /* 0x0000000b050b7207 */ /* 0x040fe40004000000 */
[----:B------:R-:W-:Y:S02]  /*27e0*/  SEL R5, R5, R15, !P0 ;  /* 0x0000000f05057207 */ /* 0x000fe40004000000 */
[----:B------:R0:W-:Y:S04]  /*27f0*/  STG.E.U8 desc[UR16][R12.64], R7 ;  /* 0x000000070c007986 */ /* 0x0001e8000c101110 */
[----:B------:R0:W-:Y:S04]  /*2800*/  STG.E.U8 desc[UR16][R12.64+0x1], R11 ;  /* 0x0000010b0c007986 */ /* 0x0001e8000c101110 */
[----:B------:R0:W-:Y:S02]  /*2810*/  STG.E.U8 desc[UR16][R12.64+0x2], R5 ;  /* 0x000002050c007986 */ /* 0x0001e4000c101110 */
.L_x_1:
[----:B------:R-:W-:Y:S05]  /*2820*/  BSYNC.RECONVERGENT B0 ;  /* 0x0000000000007941 */ /* 0x000fea0003800200 */
.L_x_0:
[----:B------:R-:W-:Y:S05]  /*2830*/  BRA.U UP1, `(.L_x_17) ;  /* 0xffffffed01ec7547 */ /* 0x000fea000b83ffff */
[----:B------:R-:W-:Y:S05]  /*2840*/  BRA.U UP0, `(.L_x_18) ;  /* 0xffffffd900a47547 */ /* 0x000fea000b83ffff */
[----:B------:R-:W-:Y:S05]  /*2850*/  EXIT ;  /* 0x000000000000794d */ /* 0x000fea0003800000 */
.L_x_19:
[----:B------:R-:W-:-:S00]  /*2860*/  BRA `(.L_x_19) ;  /* 0xfffffffc00fc7947 */ /* 0x000fc0000383ffff */
[----:B------:R-:W-:-:S00]  /*2870*/  NOP ;  /* 0x0000000000007918 */ /* 0x000fc00000000000 */
        /* <DEDUP_REMOVED lines=8> */
.L_x_26:


//--------------------- .text._Z22imageFilterKernelPartBP6uchar3S0_jj --------------------------
	.section	.text._Z22imageFilterKernelPartBP6uchar3S0_jj,"ax",@progbits
	.align	128
        .global         _Z22imageFilterKernelPartBP6uchar3S0_jj
        .type           _Z22imageFilterKernelPartBP6uchar3S0_jj,@function
        .size           _Z22imageFilterKernelPartBP6uchar3S0_jj,(.L_x_27 - _Z22imageFilterKernelPartBP6uchar3S0_jj)
        .other          _Z22imageFilterKernelPartBP6uchar3S0_jj,@"STO_CUDA_ENTRY STV_DEFAULT"
_Z22imageFilterKernelPartBP6uchar3S0_jj:
.text._Z22imageFilterKernelPartBP6uchar3S0_jj:
[----:B------:R-:W-:Y:S01]  /*0000*/  LDC R1, c[0x0][0x37c] ;  /* 0x0000df00ff017b82 */ /* 0x000fe20000000800 */
[----:B------:R-:W0:Y:S01]  /*0010*/  LDCU UR12, c[0x0][0x360] ;  /* 0x00006c00ff0c77ac */ /* 0x000e220008000800 */
[----:B------:R-:W0:Y:S01]  /*0020*/  LDCU UR13, c[0x0][0x370] ;  /* 0x00006e00ff0d77ac */ /* 0x000e220008000800 */
[----:B------:R-:W1:Y:S01]  /*0030*/  LDCU.64 UR6, c[0x0][0x390] ;  /* 0x00007200ff0677ac */ /* 0x000e620008000a00 */
[----:B------:R-:W-:Y:S01]  /*0040*/  UMOV UR4, URZ ;  /* 0x000000ff00047c82 */ /* 0x000fe20008000000 */
[----:B------:R-:W2:Y:S01]  /*0050*/  LDCU.64 UR10, c[0x0][0x358] ;  /* 0x00006b00ff0a77ac */ /* 0x000ea20008000a00 */
[----:B0-----:R-:W-:-:S04]  /*0060*/  UIMAD UR9, UR12, UR13, URZ ;  /* 0x0000000d0c0972a4 */ /* 0x001fc8000f8e02ff */
[----:B------:R-:W-:Y:S02]  /*0070*/  UIADD3 UR8, UPT, UPT, URZ, -UR9, URZ ;  /* 0x80000009ff087290 */ /* 0x000fe4000fffe0ff */
[----:B-1----:R-:W-:Y:S01]  /*0080*/  UIMAD UR6, UR7, UR6, URZ ;  /* 0x00000006070672a4 */ /* 0x002fe2000f8e02ff */
[----:B------:R-:W0:Y:S01]  /*0090*/  S2UR UR7, SR_CTAID.X ;  /* 0x00000000000779c3 */ /* 0x000e220000002500 */
[----:B------:R-:W-:Y:S02]  /*00a0*/  UISETP.NE.U32.AND UP2, UPT, UR9, URZ, UPT ;  /* 0x000000ff0900728c */ /* 0x000fe4000bf45070 */
[----:B------:R-:W1:Y:S08]  /*00b0*/  I2F.U32.RP R0, UR9 ;  /* 0x0000000900007d06 */ /* 0x000e700008209000 */
[----:B-1----:R-:W1:Y:S02]  /*00c0*/  MUFU.RCP R0, R0 ;  /* 0x0000000000007308 */ /* 0x002e640000001000 */
[----:B-1----:R-:W-:-:S06]  /*00d0*/  VIADD R2, R0, 0xffffffe ;  /* 0x0ffffffe00027836 */ /* 0x002fcc0000000000 */
[----:B------:R-:W1:Y:S02]  /*00e0*/  F2I.FTZ.U32.TRUNC.NTZ R2, R2 ;  /* 0x0000000200027305 */ /* 0x000e64000021f000 */
[----:B-1----:R-:W-:-:S13]  /*00f0*/  R2UR UR5, R2 ;  /* 0x00000000020572ca */ /* 0x002fda00000e0000 */
[----:B------:R-:W-:-:S04]  /*0100*/  UIMAD UR8, UR8, UR5, URZ ;  /* 0x00000005080872a4 */ /* 0x000fc8000f8e02ff */
[----:B------:R-:W-:-:S04]  /*0110*/  UIMAD.WIDE.U32 UR4, UR5, UR8, UR4 ;  /* 0x00000008050472a5 */ /* 0x000fc8000f8e0004 */
[----:B------:R-:W-:-:S04]  /*0120*/  UIMAD.WIDE.U32 UR4, UR5, UR6, URZ ;  /* 0x00000006050472a5 */ /* 0x000fc8000f8e00ff */
[----:B------:R-:W-:-:S04]  /*0130*/  UIADD3 UR4, UPT, UPT, -UR5, URZ, URZ ;  /* 0x000000ff05047290 */ /* 0x000fc8000fffe1ff */
[----:B------:R-:W-:-:S03]  /*0140*/  UIMAD UR6, UR9, UR4, UR6 ;  /* 0x00000004090672a4 */ /* 0x000fc6000f8e0206 */
[----:B------:R-:W-:Y:S01]  /*0150*/  UMOV UR4, URZ ;  /* 0x000000ff00047c82 */ /* 0x000fe20008000000 */
[----:B------:R-:W-:-:S11]  /*0160*/  UISETP.GE.U32.AND UP0, UPT, UR6, UR9, UPT ;  /* 0x000000090600728c */ /* 0x000fd6000bf06070 */
[----:B------:R-:W-:Y:S02]  /*0170*/  @UP0 UIADD3 UR6, UPT, UPT, -UR9, UR6, URZ ;  /* 0x0000000609060290 */ /* 0x000fe4000fffe1ff */
[----:B------:R-:W-:Y:S02]  /*0180*/  @UP0 UIADD3 UR5, UPT, UPT, UR5, 0x1, URZ ;  /* 0x0000000105050890 */ /* 0x000fe4000fffe0ff */
[----:B------:R-:W-:-:S11]  /*0190*/  UISETP.GE.U32.AND UP1, UPT, UR6, UR9, UPT ;  /* 0x000000090600728c */ /* 0x000fd6000bf26070 */
[----:B------:R-:W-:Y:S02]  /*01a0*/  @UP1 UIADD3 UR5, UPT, UPT, UR5, 0x1, URZ ;  /* 0x0000000105051890 */ /* 0x000fe4000fffe0ff */
[----:B0-2---:R-:W-:-:S12]  /*01b0*/  @!UP2 ULOP3.LUT UR5, URZ, UR9, URZ, 0x33, !UPT ;  /* 0x00000009ff05a292 */ /* 0x005fd8000f8e33ff */
.L_x_21:
[----:B0-----:R-:W0:Y:S01]  /*01c0*/  LDCU UR8, c[0x0][0x390] ;  /* 0x00007200ff0877ac */ /* 0x001e220008000800 */
[----:B------:R-:W1:Y:S01]  /*01d0*/  S2R R4, SR_TID.X ;  /* 0x0000000000047919 */ /* 0x000e620000002100 */
[----:B------:R-:W-:Y:S01]  /*01e0*/  IMAD.U32 R9, RZ, RZ, UR4 ;  /* 0x00000004ff097e24 */ /* 0x000fe2000f8e00ff */
[----:B------:R-:W-:Y:S01]  /*01f0*/  UIMAD UR6, UR12, UR13, URZ ;  /* 0x0000000d0c0672a4 */ /* 0x000fe2000f8e02ff */
[----:B------:R-:W1:Y:S01]  /*0200*/  S2R R7, SR_CTAID.X ;  /* 0x0000000000077919 */ /* 0x000e620000002500 */
[----:B------:R-:W-:Y:S01]  /*0210*/  IMAD.MOV.U32 R15, RZ, RZ, RZ ;  /* 0x000000ffff0f7224 */ /* 0x000fe200078e00ff */
[----:B------:R-:W-:Y:S01]  /*0220*/  UISETP.GE.U32.AND UP1, UPT, UR4, UR5, UPT ;  /* 0x000000050400728c */ /* 0x000fe2000bf26070 */
[----:B------:R-:W2:Y:S01]  /*0230*/  S2R R6, SR_TID.X ;  /* 0x0000000000067919 */ /* 0x000ea20000002100 */
[----:B------:R-:W3:Y:S01]  /*0240*/  LDCU.64 UR14, c[0x0][0x390] ;  /* 0x00007200ff0e77ac */ /* 0x000ee20008000a00 */
[----:B0-----:R-:W0:Y:S01]  /*0250*/  I2F.U32.RP R0, UR8 ;  /* 0x0000000800007d06 */ /* 0x001e220008209000 */
[----:B------:R-:W-:-:S07]  /*0260*/  ISETP.NE.U32.AND P2, PT, RZ, UR8, PT ;  /* 0x00000008ff007c0c */ /* 0x000fce000bf45070 */
[----:B0-----:R-:W0:Y:S01]  /*0270*/  MUFU.RCP R0, R0 ;  /* 0x0000000000007308 */ /* 0x001e220000001000 */
[----:B-1----:R-:W-:Y:S02]  /*0280*/  IMAD R4, R7, UR12, R4 ;  /* 0x0000000c07047c24 */ /* 0x002fe4000f8e0204 */
[----:B------:R-:W2:Y:S02]  /*0290*/  LDC R7, c[0x0][0x390] ;  /* 0x0000e400ff077b82 */ /* 0x000ea40000000800 */
[----:B------:R-:W-:Y:S01]  /*02a0*/  IMAD R4, R9, UR6, R4 ;  /* 0x0000000609047c24 */ /* 0x000fe2000f8e0204 */
[----:B------:R-:W-:Y:S02]  /*02b0*/  UIMAD UR6, UR13, UR4, UR7 ;  /* 0x000000040d0672a4 */ /* 0x000fe4000f8e0207 */
[----:B------:R-:W-:Y:S01]  /*02c0*/  UIADD3 UR4, UPT, UPT, UR4, 0x1, URZ ;  /* 0x0000000104047890 */ /* 0x000fe2000fffe0ff */
[----:B------:R-:W-:-:S03]  /*02d0*/  IMAD.MOV.U32 R27, RZ, RZ, R4 ;  /* 0x000000ffff1b7224 */ /* 0x000fc600078e0004 */
[----:B------:R-:W-:Y:S01]  /*02e0*/  IMAD.U32 R14, RZ, RZ, UR6 ;  /* 0x00000006ff0e7e24 */ /* 0x000fe2000f8e00ff */
[----:B------:R-:W-:Y:S01]  /*02f0*/  UMOV UR6, 0xfffffffc ;  /* 0xfffffffc00067882 */ /* 0x000fe20000000000 */
[----:B0-----:R-:W-:-:S04]  /*0300*/  VIADD R2, R0, 0xffffffe ;  /* 0x0ffffffe00027836 */ /* 0x001fc80000000000 */
[----:B------:R0:W1:Y:S02]  /*0310*/  F2I.FTZ.U32.TRUNC.NTZ R3, R2 ;  /* 0x0000000200037305 */ /* 0x000064000021f000 */
[----:B0-----:R-:W-:Y:S01]  /*0320*/  IMAD.MOV.U32 R2, RZ, RZ, RZ ;  /* 0x000000ffff027224 */ /* 0x001fe200078e00ff */
[C---:B--2---:R-:W-:Y:S01]  /*0330*/  IADD3 R10, PT, PT, R6.reuse, R7, RZ ;  /* 0x00000007060a7210 */ /* 0x044fe20007ffe0ff */
[C-C-:B------:R-:W-:Y:S02]  /*0340*/  IMAD R8, R7.reuse, 0x3, R6.reuse ;  /* 0x0000000307087824 */ /* 0x140fe400078e0206 */
[----:B------:R-:W-:Y:S01]  /*0350*/  IMAD R9, R7, 0x2, R6 ;  /* 0x0000000207097824 */ /* 0x000fe200078e0206 */
[----:B-1----:R-:W-:Y:S01]  /*0360*/  IADD3 R5, PT, PT, RZ, -R3, RZ ;  /* 0x80000003ff057210 */ /* 0x002fe20007ffe0ff */
[----:B------:R-:W-:Y:S02]  /*0370*/  IMAD.IADD R11, R6, 0x1, -R7 ;  /* 0x00000001060b7824 */ /* 0x000fe400078e0a07 */
[----:B------:R-:W-:-:S02]  /*0380*/  IMAD R8, R14, UR12, R8 ;  /* 0x0000000c0e087c24 */ /* 0x000fc4000f8e0208 */
[----:B------:R-:W-:Y:S02]  /*0390*/  IMAD R5, R5, UR8, RZ ;  /* 0x0000000805057c24 */ /* 0x000fe4000f8e02ff */
[----:B------:R-:W-:Y:S02]  /*03a0*/  IMAD R9, R14, UR12, R9 ;  /* 0x0000000c0e097c24 */ /* 0x000fe4000f8e0209 */
[----:B------:R-:W-:Y:S01]  /*03b0*/  IMAD.HI.U32 R3, R3, R5, R2 ;  /* 0x0000000503037227 */ /* 0x000fe200078e0002 */
[----:B------:R-:W-:-:S03]  /*03c0*/  LEA R2, R7, R6, 0x2 ;  /* 0x0000000607027211 */ /* 0x000fc600078e10ff */
[----:B------:R-:W-:Y:S02]  /*03d0*/  IMAD R10, R14, UR12, R10 ;  /* 0x0000000c0e0a7c24 */ /* 0x000fe4000f8e020a */
[----:B------:R-:W-:-:S04]  /*03e0*/  IMAD.HI.U32 R5, R3, R4, RZ ;  /* 0x0000000403057227 */ /* 0x000fc800078e00ff */
[----:B------:R-:W-:Y:S01]  /*03f0*/  IMAD R11, R14, UR12, R11 ;  /* 0x0000000c0e0b7c24 */ /* 0x000fe2000f8e020b */
[----:B------:R-:W-:-:S05]  /*0400*/  IADD3 R3, PT, PT, -R5, RZ, RZ ;  /* 0x000000ff05037210 */ /* 0x000fca0007ffe1ff */
[----:B------:R-:W-:Y:S02]  /*0410*/  IMAD R0, R3, UR8, R4 ;  /* 0x0000000803007c24 */ /* 0x000fe4000f8e0204 */
[----:B------:R-:W-:Y:S02]  /*0420*/  IMAD.MOV R3, RZ, RZ, -R7 ;  /* 0x000000ffff037224 */ /* 0x000fe400078e0a07 */
[----:B------:R-:W-:Y:S01]  /*0430*/  IMAD R7, R14, UR12, R2 ;  /* 0x0000000c0e077c24 */ /* 0x000fe2000f8e0202 */
[----:B------:R-:W-:Y:S01]  /*0440*/  ISETP.GE.U32.AND P0, PT, R0, UR8, PT ;  /* 0x0000000800007c0c */ /* 0x000fe2000bf06070 */
[C-C-:B------:R-:W-:Y:S01]  /*0450*/  IMAD R12, R3.reuse, 0x2, R6.reuse ;  /* 0x00000002030c7824 */ /* 0x140fe200078e0206 */
[----:B------:R-:W-:Y:S01]  /*0460*/  MOV R2, RZ ;  /* 0x000000ff00027202 */ /* 0x000fe20000000f00 */
[C---:B------:R-:W-:Y:S01]  /*0470*/  IMAD R13, R3.reuse, 0x3, R6 ;  /* 0x00000003030d7824 */ /* 0x040fe200078e0206 */
[----:B------:R-:W-:Y:S01]  /*0480*/  LEA R3, R3, R6, 0x2 ;  /* 0x0000000603037211 */ /* 0x000fe200078e10ff */
[----:B------:R-:W-:-:S02]  /*0490*/  IMAD R12, R14, UR12, R12 ;  /* 0x0000000c0e0c7c24 */ /* 0x000fc4000f8e020c */
[C---:B------:R-:W-:Y:S02]  /*04a0*/  IMAD R13, R14.reuse, UR12, R13 ;  /* 0x0000000c0e0d7c24 */ /* 0x040fe4000f8e020d */
[----:B------:R-:W-:Y:S02]  /*04b0*/  IMAD R14, R14, UR12, R3 ;  /* 0x0000000c0e0e7c24 */ /* 0x000fe4000f8e0203 */
[----:B------:R-:W-:Y:S02]  /*04c0*/  IMAD.MOV.U32 R3, RZ, RZ, RZ ;  /* 0x000000ffff037224 */ /* 0x000fe400078e00ff */
[----:B------:R-:W-:Y:S02]  /*04d0*/  @P0 VIADD R0, R0, -UR8 ;  /* 0x8000000800000c36 */ /* 0x000fe40008000000 */
[----:B------:R-:W-:-:S03]  /*04e0*/  @P0 VIADD R5, R5, 0x1 ;  /* 0x0000000105050836 */ /* 0x000fc60000000000 */
[----:B------:R-:W-:Y:S01]  /*04f0*/  ISETP.GE.U32.AND P1, PT, R0, UR8, PT ;  /* 0x0000000800007c0c */ /* 0x000fe2000bf26070 */
[----:B------:R-:W-:-:S12]  /*0500*/  HFMA2 R0, -RZ, RZ, 0, 0 ;  /* 0x00000000ff007431 */ /* 0x000fd800000001ff */
[----:B------:R-:W-:Y:S01]  /*0510*/  @P1 VIADD R5, R5, 0x1 ;  /* 0x0000000105051836 */ /* 0x000fe20000000000 */
[----:B------:R-:W-:-:S04]  /*0520*/  @!P2 LOP3.LUT R5, RZ, UR8, RZ, 0x33, !PT ;  /* 0x00000008ff05ac12 */ /* 0x000fc8000f8e33ff */
[C---:B------:R-:W-:Y:S01]  /*0530*/  IADD3 R16, PT, PT, R5.reuse, -0x4, RZ ;  /* 0xfffffffc05107810 */ /* 0x040fe20007ffe0ff */
[----:B------:R-:W-:Y:S01]  /*0540*/  IMAD.MOV R19, RZ, RZ, -R5 ;  /* 0x000000ffff137224 */ /* 0x000fe200078e0a05 */
[C---:B------:R-:W-:Y:S01]  /*0550*/  IADD3 R23, PT, PT, R5.reuse, -0x1, RZ ;  /* 0xffffffff05177810 */ /* 0x040fe20007ffe0ff */
[C---:B------:R-:W-:Y:S01]  /*0560*/  VIADD R17, R5.reuse, 0xfffffffd ;  /* 0xfffffffd05117836 */ /* 0x040fe20000000000 */
[C---:B------:R-:W-:Y:S01]  /*0570*/  IADD3 R26, PT, PT, R5.reuse, 0x4, RZ ;  /* 0x00000004051a7810 */ /* 0x040fe20007ffe0ff */
[C---:B------:R-:W-:Y:S02]  /*0580*/  VIADD R22, R5.reuse, 0xfffffffe ;  /* 0xfffffffe05167836 */ /* 0x040fe40000000000 */
[C---:B------:R-:W-:Y:S02]  /*0590*/  VIADD R24, R5.reuse, 0x1 ;  /* 0x0000000105187836 */ /* 0x040fe40000000000 */
[----:B------:R-:W-:Y:S02]  /*05a0*/  VIADD R25, R5, 0x3 ;  /* 0x0000000305197836 */ /* 0x000fe40000000000 */
[----:B---3--:R-:W-:-:S07]  /*05b0*/  IMAD R6, R19, UR8, R4 ;  /* 0x0000000813067c24 */ /* 0x008fce000f8e0204 */
.L_x_20:
[----:B------:R-:W-:-:S05]  /*05c0*/  VIADD R30, R6, UR6 ;  /* 0x00000006061e7c36 */ /* 0x000fca0008000000 */
[----:B------:R-:W-:-:S04]  /*05d0*/  ISETP.GE.AND P6, PT, R30, RZ, PT ;  /* 0x000000ff1e00720c */ /* 0x000fc80003fc6270 */
[----:B------:R-:W-:-:S04]  /*05e0*/  ISETP.LT.OR P0, PT, R5, 0x4, !P6 ;  /* 0x000000040500780c */ /* 0x000fc80007701670 */
[----:B------:R-:W-:-:S04]  /*05f0*/  ISETP.GE.U32.OR P0, PT, R30, UR14, P0 ;  /* 0x0000000e1e007c0c */ /* 0x000fc80008706470 */
[----:B------:R-:W-:Y:S02]  /*0600*/  ISETP.GE.U32.OR P1, PT, R16, UR15, P0 ;  /* 0x0000000f10007c0c */ /* 0x000fe40008726470 */
[----:B------:R-:W-:-:S04]  /*0610*/  ISETP.LT.OR P0, PT, R5, 0x3, !P6 ;  /* 0x000000030500780c */ /* 0x000fc80007701670 */
[----:B------:R-:W-:-:S04]  /*0620*/  ISETP.GE.U32.OR P0, PT, R30, UR14, P0 ;  /* 0x0000000e1e007c0c */ /* 0x000fc80008706470 */
[----:B------:R-:W-:-:S03]  /*0630*/  ISETP.GE.U32.OR P5, PT, R17, UR15, P0 ;  /* 0x0000000f11007c0c */ /* 0x000fc600087a6470 */
[----:B------:R-:W0:Y:S01]  /*0640*/  @!P1 LDC.64 R32, c[0x0][0x380] ;  /* 0x0000e000ff209b82 */ /* 0x000e220000000a00 */
[----:B------:R-:W-:Y:S01]  /*0650*/  ISETP.LT.OR P0, PT, R5, 0x2, !P6 ;  /* 0x000000020500780c */ /* 0x000fe20007701670 */
[----:B------:R-:W-:-:S08]  /*0660*/  @!P1 VIADD R19, R14, 0xfffffffc ;  /* 0xfffffffc0e139836 */ /* 0x000fd00000000000 */
[----:B------:R-:W1:Y:S01]  /*0670*/  @!P5 LDC.64 R36, c[0x0][0x380] ;  /* 0x0000e000ff24db82 */ /* 0x000e620000000a00 */
[----:B------:R-:W-:-:S04]  /*0680*/  ISETP.GE.U32.OR P0, PT, R30, UR14, P0 ;  /* 0x0000000e1e007c0c */ /* 0x000fc80008706470 */
[----:B------:R-:W-:Y:S01]  /*0690*/  ISETP.GE.U32.OR P0, PT, R22, UR15, P0 ;  /* 0x0000000f16007c0c */ /* 0x000fe20008706470 */
[----:B0-----:R-:W-:Y:S01]  /*06a0*/  @!P1 IMAD.WIDE.U32 R32, R19, 0x3, R32 ;  /* 0x0000000313209825 */ /* 0x001fe200078e0020 */
[----:B------:R-:W-:-:S04]  /*06b0*/  @!P5 IADD3 R19, PT, PT, R13, -0x4, RZ ;  /* 0xfffffffc0d13d810 */ /* 0x000fc80007ffe0ff */
[----:B------:R-:W2:Y:S04]  /*06c0*/  @!P1 LDG.E.U8 R21, desc[UR10][R32.64] ;  /* 0x0000000a20159981 */ /* 0x000ea8000c1e1100 */
[----:B------:R-:W3:Y:S01]  /*06d0*/  @!P1 LDG.E.U8 R20, desc[UR10][R32.64+0x1] ;  /* 0x0000010a20149981 */ /* 0x000ee2000c1e1100 */
[----:B-1----:R-:W-:Y:S02]  /*06e0*/  @!P5 IMAD.WIDE.U32 R36, R19, 0x3, R36 ;  /* 0x000000031324d825 */ /* 0x002fe400078e0024 */
[----:B------:R-:W0:Y:S03]  /*06f0*/  @!P0 LDC.64 R18, c[0x0][0x380] ;  /* 0x0000e000ff128b82 */ /* 0x000e260000000a00 */
[----:B------:R-:W4:Y:S04]  /*0700*/  @!P5 LDG.E.U8 R29, desc[UR10][R36.64+0x2] ;  /* 0x0000020a241dd981 */ /* 0x000f28000c1e1100 */
[----:B------:R-:W5:Y:S01]  /*0710*/  @!P1 LDG.E.U8 R33, desc[UR10][R32.64+0x2] ;  /* 0x0000020a20219981 */ /* 0x000f62000c1e1100 */
[----:B------:R-:W-:-:S03]  /*0720*/  @!P0 VIADD R31, R12, 0xfffffffc ;  /* 0xfffffffc0c1f8836 */ /* 0x000fc60000000000 */
[----:B------:R-:W4:Y:S04]  /*0730*/  @!P5 LDG.E.U8 R28, desc[UR10][R36.64+0x1] ;  /* 0x0000010a241cd981 */ /* 0x000f28000c1e1100 */
[----:B------:R-:W4:Y:S01]  /*0740*/  @!P5 LDG.E.U8 R35, desc[UR10][R36.64] ;  /* 0x0000000a2423d981 */ /* 0x000f22000c1e1100 */
[----:B0-----:R-:W-:-:S05]  /*0750*/  @!P0 IMAD.WIDE.U32 R18, R31, 0x3, R18 ;  /* 0x000000031f128825 */ /* 0x001fca00078e0012 */
[----:B------:R-:W4:Y:S04]  /*0760*/  @!P0 LDG.E.U8 R32, desc[UR10][R18.64+0x1] ;  /* 0x0000010a12208981 */ /* 0x000f28000c1e1100 */
[----:B------:R-:W4:Y:S04]  /*0770*/  @!P0 LDG.E.U8 R31, desc[UR10][R18.64] ;  /* 0x0000000a121f8981 */ /* 0x000f28000c1e1100 */
[----:B------:R0:W4:Y:S01]  /*0780*/  @!P0 LDG.E.U8 R37, desc[UR10][R18.64+0x2] ;  /* 0x0000020a12258981 */ /* 0x000122000c1e1100 */
[----:B------:R-:W-:-:S04]  /*0790*/  ISETP.LT.OR P2, PT, R5, 0x1, !P6 ;  /* 0x000000010500780c */ /* 0x000fc80007741670 */
[----:B------:R-:W-:-:S04]  /*07a0*/  ISETP.GE.U32.OR P2, PT, R30, UR14, P2 ;  /* 0x0000000e1e007c0c */ /* 0x000fc80009746470 */
[----:B------:R-:W-:Y:S02]  /*07b0*/  ISETP.GE.U32.OR P4, PT, R23, UR15, P2 ;  /* 0x0000000f17007c0c */ /* 0x000fe40009786470 */
[C---:B------:R-:W-:Y:S02]  /*07c0*/  ISETP.GE.U32.AND P2, PT, R30.reuse, UR14, PT ;  /* 0x0000000e1e007c0c */ /* 0x040fe4000bf46070 */
[----:B------:R-:W-:Y:S02]  /*07d0*/  LOP3.LUT R34, R30, R5, RZ, 0xfc, !PT ;  /* 0x000000051e227212 */ /* 0x000fe400078efcff */
[----:B------:R-:W-:-:S04]  /*07e0*/  ISETP.GE.U32.OR P2, PT, R5, UR15, P2 ;  /* 0x0000000f05007c0c */ /* 0x000fc80009746470 */
[----:B------:R-:W-:Y:S02]  /*07f0*/  ISETP.LT.OR P3, PT, R34, RZ, P2 ;  /* 0x000000ff2200720c */ /* 0x000fe40001761670 */
[----:B------:R-:W-:-:S11]  /*0800*/  ISETP.LT.OR P2, PT, R5, -0x1, !P6 ;  /* 0xffffffff0500780c */ /* 0x000fd60007741670 */
[----:B0-----:R-:W0:Y:S01]  /*0810*/  @!P3 LDC.64 R18, c[0x0][0x380] ;  /* 0x0000e000ff12bb82 */ /* 0x001e220000000a00 */
[----:B------:R-:W-:-:S04]  /*0820*/  ISETP.GE.U32.OR P2, PT, R30, UR14, P2 ;  /* 0x0000000e1e007c0c */ /* 0x000fc80009746470 */
[----:B------:R-:W-:Y:S01]  /*0830*/  ISETP.GE.U32.OR P2, PT, R24, UR15, P2 ;  /* 0x0000000f18007c0c */ /* 0x000fe20009746470 */
[----:B--2---:R-:W-:Y:S01]  /*0840*/  @!P1 IMAD.IADD R0, R0, 0x1, R21 ;  /* 0x0000000100009824 */ /* 0x004fe200078e0215 */
[----:B---3--:R-:W-:Y:S02]  /*0850*/  @!P1 IADD3 R3, PT, PT, R3, R20, RZ ;  /* 0x0000001403039210 */ /* 0x008fe40007ffe0ff */
[----:B------:R-:W1:Y:S01]  /*0860*/  @!P4 LDC.64 R20, c[0x0][0x380] ;  /* 0x0000e000ff14cb82 */ /* 0x000e620000000a00 */
[----:B-----5:R-:W-:Y:S01]  /*0870*/  @!P1 IMAD.IADD R2, R2, 0x1, R33 ;  /* 0x0000000102029824 */ /* 0x020fe200078e0221 */
[----:B------:R-:W-:-:S03]  /*0880*/  @!P4 IADD3 R33, PT, PT, R11, -0x4, RZ ;  /* 0xfffffffc0b21c810 */ /* 0x000fc60007ffe0ff */
[----:B----4-:R-:W-:Y:S01]  /*0890*/  @!P5 IMAD.IADD R2, R2, 0x1, R29 ;  /* 0x000000010202d824 */ /* 0x010fe200078e021d */
[----:B------:R-:W-:Y:S01]  /*08a0*/  @!P3 IADD3 R29, PT, PT, R27, -0x4, RZ ;  /* 0xfffffffc1b1db810 */ /* 0x000fe20007ffe0ff */
[----:B------:R-:W-:-:S04]  /*08b0*/  @!P5 IMAD.IADD R3, R3, 0x1, R28 ;  /* 0x000000010303d824 */ /* 0x000fc800078e021c */
[----:B0-----:R-:W-:Y:S02]  /*08c0*/  @!P3 IMAD.WIDE.U32 R28, R29, 0x3, R18 ;  /* 0x000000031d1cb825 */ /* 0x001fe400078e0012 */
[----:B------:R-:W0:Y:S02]  /*08d0*/  @!P2 LDC.64 R18, c[0x0][0x380] ;  /* 0x0000e000ff12ab82 */ /* 0x000e240000000a00 */
[----:B------:R-:W-:Y:S01]  /*08e0*/  @!P5 IMAD.IADD R0, R0, 0x1, R35 ;  /* 0x000000010000d824 */ /* 0x000fe200078e0223 */
[----:B------:R-:W2:Y:S01]  /*08f0*/  @!P3 LDG.E.U8 R36, desc[UR10][R28.64+0x2] ;  /* 0x0000020a1c24b981 */ /* 0x000ea2000c1e1100 */
[----:B-1----:R-:W-:-:S05]  /*0900*/  @!P4 IMAD.WIDE.U32 R20, R33, 0x3, R20 ;  /* 0x000000032114c825 */ /* 0x002fca00078e0014 */
[----:B------:R-:W3:Y:S01]  /*0910*/  @!P4 LDG.E.U8 R34, desc[UR10][R20.64+0x1] ;  /* 0x0000010a1422c981 */ /* 0x000ee2000c1e1100 */
[----:B------:R-:W-:-:S03]  /*0920*/  @!P0 IMAD.IADD R3, R3, 0x1, R32 ;  /* 0x0000000103038824 */ /* 0x000fc600078e0220 */
[----:B------:R-:W4:Y:S01]  /*0930*/  @!P4 LDG.E.U8 R33, desc[UR10][R20.64] ;  /* 0x0000000a1421c981 */ /* 0x000f22000c1e1100 */
[----:B------:R-:W-:-:S03]  /*0940*/  @!P0 IMAD.IADD R0, R0, 0x1, R31 ;  /* 0x0000000100008824 */ /* 0x000fc600078e021f */
[----:B------:R-:W5:Y:S04]  /*0950*/  @!P3 LDG.E.U8 R32, desc[UR10][R28.64+0x1] ;  /* 0x0000010a1c20b981 */ /* 0x000f68000c1e1100 */
[----:B------:R-:W2:Y:S04]  /*0960*/  @!P3 LDG.E.U8 R31, desc[UR10][R28.64] ;  /* 0x0000000a1c1fb981 */ /* 0x000ea8000c1e1100 */
[----:B------:R1:W2:Y:S02]  /*0970*/  @!P4 LDG.E.U8 R35, desc[UR10][R20.64+0x2] ;  /* 0x0000020a1423c981 */ /* 0x0002a4000c1e1100 */
[----:B-1----:R-:W-:-:S05]  /*0980*/  @!P2 IADD3 R21, PT, PT, R10, -0x4, RZ ;  /* 0xfffffffc0a15a810 */ /* 0x002fca0007ffe0ff */
[----:B0-----:R-:W-:-:S05]  /*0990*/  @!P2 IMAD.WIDE.U32 R18, R21, 0x3, R18 ;  /* 0x000000031512a825 */ /* 0x001fca00078e0012 */
[----:B------:R-:W2:Y:S01]  /*09a0*/  @!P2 LDG.E.U8 R29, desc[UR10][R18.64] ;  /* 0x0000000a121da981 */ /* 0x000ea2000c1e1100 */
[----:B------:R-:W-:-:S03]  /*09b0*/  @!P0 IMAD.IADD R2, R2, 0x1, R37 ;  /* 0x0000000102028824 */ /* 0x000fc600078e0225 */
[----:B------:R-:W2:Y:S01]  /*09c0*/  @!P2 LDG.E.U8 R37, desc[UR10][R18.64+0x1] ;  /* 0x0000010a1225a981 */ /* 0x000ea2000c1e1100 */
[----:B------:R-:W-:Y:S01]  /*09d0*/  @!P1 VIADD R15, R15, 0x1 ;  /* 0x000000010f0f9836 */ /* 0x000fe20000000000 */
[C---:B------:R-:W-:Y:S01]  /*09e0*/  ISETP.LT.OR P1, PT, R5.reuse, -0x2, !P6 ;  /* 0xfffffffe0500780c */ /* 0x040fe20007721670 */
[----:B------:R-:W-:Y:S02]  /*09f0*/  VIADD R20, R5, 0x2 ;  /* 0x0000000205147836 */ /* 0x000fe40000000000 */
[----:B------:R-:W-:Y:S01]  /*0a00*/  @!P5 VIADD R15, R15, 0x1 ;  /* 0x000000010f0fd836 */ /* 0x000fe20000000000 */
[----:B------:R-:W-:Y:S02]  /*0a10*/  ISETP.GE.U32.OR P1, PT, R30, UR14, P1 ;  /* 0x0000000e1e007c0c */ /* 0x000fe40008f26470 */
[C---:B------:R-:W-:Y:S02]  /*0a20*/  ISETP.LT.OR P5, PT, R5.reuse, -0x3, !P6 ;  /* 0xfffffffd0500780c */ /* 0x040fe400077a1670 */
[----:B------:R-:W-:Y:S01]  /*0a30*/  ISETP.GE.U32.OR P1, PT, R20, UR15, P1 ;  /* 0x0000000f14007c0c */ /* 0x000fe20008f26470 */
[----:B------:R-:W2:Y:S01]  /*0a40*/  @!P2 LDG.E.U8 R19, desc[UR10][R18.64+0x2] ;  /* 0x0000020a1213a981 */ /* 0x000ea2000c1e1100 */
[----:B------:R-:W-:-:S02]  /*0a50*/  ISETP.LT.OR P6, PT, R5, -0x4, !P6 ;  /* 0xfffffffc0500780c */ /* 0x000fc400077c1670 */
[C---:B------:R-:W-:Y:S02]  /*0a60*/  ISETP.GE.U32.OR P5, PT, R30.reuse, UR14, P5 ;  /* 0x0000000e1e007c0c */ /* 0x040fe4000afa6470 */
[----:B------:R-:W-:Y:S02]  /*0a70*/  ISETP.GE.U32.OR P6, PT, R30, UR14, P6 ;  /* 0x0000000e1e007c0c */ /* 0x000fe4000b7c6470 */
[----:B------:R-:W-:Y:S02]  /*0a80*/  ISETP.GE.U32.OR P5, PT, R25, UR15, P5 ;  /* 0x0000000f19007c0c */ /* 0x000fe4000afa6470 */
[----:B------:R-:W-:-:S03]  /*0a90*/  ISETP.GE.U32.OR P6, PT, R26, UR15, P6 ;  /* 0x0000000f1a007c0c */ /* 0x000fc6000b7c6470 */
[----:B------:R-:W0:Y:S01]  /*0aa0*/  @!P1 LDC.64 R20, c[0x0][0x380] ;  /* 0x0000e000ff149b82 */ /* 0x000e220000000a00 */
[----:B---3--:R-:W-:Y:S02]  /*0ab0*/  @!P4 IADD3 R3, PT, PT, R3, R34, RZ ;  /* 0x000000220303c210 */ /* 0x008fe40007ffe0ff */
[----:B----4-:R-:W-:Y:S02]  /*0ac0*/  @!P4 IADD3 R0, PT, PT, R0, R33, RZ ;  /* 0x000000210000c210 */ /* 0x010fe40007ffe0ff */
[----:B-----5:R-:W-:-:S03]  /*0ad0*/  @!P3 IADD3 R3, PT, PT, R3, R32, RZ ;  /* 0x000000200303b210 */ /* 0x020fc60007ffe0ff */
[----:B------:R-:W1:Y:S01]  /*0ae0*/  @!P5 LDC.64 R32, c[0x0][0x380] ;  /* 0x0000e000ff20db82 */ /* 0x000e620000000a00 */
[----:B--2---:R-:W-:-:S07]  /*0af0*/  @!P3 IMAD.IADD R0, R0, 0x1, R31 ;  /* 0x000000010000b824 */ /* 0x004fce00078e021f */
[----:B------:R-:W2:Y:S01]  /*0b00*/  @!P6 LDC.64 R30, c[0x0][0x380] ;  /* 0x0000e000ff1eeb82 */ /* 0x000ea20000000a00 */
[----:B------:R-:W-:Y:S01]  /*0b10*/  @!P4 IMAD.IADD R2, R2, 0x1, R35 ;  /* 0x000000010202c824 */ /* 0x000fe200078e0223 */
[----:B------:R-:W-:-:S05]  /*0b20*/  @!P1 IADD3 R35, PT, PT, R9, -0x4, RZ ;  /* 0xfffffffc09239810 */ /* 0x000fca0007ffe0ff */
[----:B0-----:R-:W-:-:S05]  /*0b30*/  @!P1 IMAD.WIDE.U32 R20, R35, 0x3, R20 ;  /* 0x0000000323149825 */ /* 0x001fca00078e0014 */
[----:B------:R-:W3:Y:S04]  /*0b40*/  @!P1 LDG.E.U8 R28, desc[UR10][R20.64+0x1] ;  /* 0x0000010a141c9981 */ /* 0x000ee8000c1e1100 */
[----:B------:R-:W4:Y:S01]  /*0b50*/  @!P1 LDG.E.U8 R35, desc[UR10][R20.64+0x2] ;  /* 0x0000020a14239981 */ /* 0x000f22000c1e1100 */
[----:B------:R-:W-:Y:S01]  /*0b60*/  @!P2 IMAD.IADD R0, R0, 0x1, R29 ;  /* 0x000000010000a824 */ /* 0x000fe200078e021d */
[----:B------:R-:W-:Y:S01]  /*0b70*/  @!P5 IADD3 R29, PT, PT, R8, -0x4, RZ ;  /* 0xfffffffc081dd810 */ /* 0x000fe20007ffe0ff */
[----:B------:R-:W-:Y:S01]  /*0b80*/  @!P2 IMAD.IADD R3, R3, 0x1, R37 ;  /* 0x000000010303a824 */ /* 0x000fe200078e0225 */
[----:B------:R-:W-:-:S03]  /*0b90*/  @!P6 IADD3 R37, PT, PT, R7, -0x4, RZ ;  /* 0xfffffffc0725e810 */ /* 0x000fc60007ffe0ff */
[----:B-1----:R-:W-:Y:S02]  /*0ba0*/  @!P5 IMAD.WIDE.U32 R32, R29, 0x3, R32 ;  /* 0x000000031d20d825 */ /* 0x002fe400078e0020 */
[----:B------:R-:W5:Y:S02]  /*0bb0*/  @!P1 LDG.E.U8 R29, desc[UR10][R20.64] ;  /* 0x0000000a141d9981 */ /* 0x000f64000c1e1100 */
[----:B--2---:R-:W-:Y:S02]  /*0bc0*/  @!P6 IMAD.WIDE.U32 R30, R37, 0x3, R30 ;  /* 0x00000003251ee825 */ /* 0x004fe400078e001e */
[----:B------:R-:W2:Y:S02]  /*0bd0*/  @!P5 LDG.E.U8 R18, desc[UR10][R32.64+0x1] ;  /* 0x0000010a2012d981 */ /* 0x000ea4000c1e1100 */
[----:B------:R-:W-:Y:S02]  /*0be0*/  @!P3 IMAD.IADD R2, R2, 0x1, R36 ;  /* 0x000000010202b824 */ /* 0x000fe400078e0224 */
[----:B------:R-:W2:Y:S04]  /*0bf0*/  @!P5 LDG.E.U8 R37, desc[UR10][R32.64] ;  /* 0x0000000a2025d981 */ /* 0x000ea8000c1e1100 */
[----:B------:R-:W2:Y:S04]  /*0c00*/  @!P5 LDG.E.U8 R34, desc[UR10][R32.64+0x2] ;  /* 0x0000020a2022d981 */ /* 0x000ea8000c1e1100 */
[----:B------:R-:W2:Y:S04]  /*0c10*/  @!P6 LDG.E.U8 R36, desc[UR10][R30.64] ;  /* 0x0000000a1e24e981 */ /* 0x000ea8000c1e1100 */
[----:B------:R-:W2:Y:S04]  /*0c20*/  @!P6 LDG.E.U8 R20, desc[UR10][R30.64+0x1] ;  /* 0x0000010a1e14e981 */ /* 0x000ea8000c1e1100 */
[----:B------:R-:W2:Y:S01]  /*0c30*/  @!P6 LDG.E.U8 R31, desc[UR10][R30.64+0x2] ;  /* 0x0000020a1e1fe981 */ /* 0x000ea2000c1e1100 */
[----:B------:R-:W-:-:S04]  /*0c40*/  @!P0 IADD3 R15, PT, PT, R15, 0x1, RZ ;  /* 0x000000010f0f8810 */ /* 0x000fc80007ffe0ff */
[----:B------:R-:W-:Y:S01]  /*0c50*/  @!P4 IADD3 R15, PT, PT, R15, 0x1, RZ ;  /* 0x000000010f0fc810 */ /* 0x000fe20007ffe0ff */
[----:B------:R-:W-:-:S04]  /*0c60*/  UIADD3 UR6, UPT, UPT, UR6, 0x1, URZ ;  /* 0x0000000106067890 */ /* 0x000fc8000fffe0ff */
[----:B------:R-:W-:Y:S01]  /*0c70*/  @!P3 VIADD R15, R15, 0x1 ;  /* 0x000000010f0fb836 */ /* 0x000fe20000000000 */
[----:B------:R-:W-:Y:S01]  /*0c80*/  UISETP.NE.AND UP0, UPT, UR6, 0x5, UPT ;  /* 0x000000050600788c */ /* 0x000fe2000bf05270 */
[----:B------:R-:W-:-:S03]  /*0c90*/  @!P2 IMAD.IADD R2, R2, 0x1, R19 ;  /* 0x000000010202a824 */ /* 0x000fc600078e0213 */
[----:B------:R-:W-:-:S04]  /*0ca0*/  @!P2 IADD3 R15, PT, PT, R15, 0x1, RZ ;  /* 0x000000010f0fa810 */ /* 0x000fc80007ffe0ff */
[----:B------:R-:W-:-:S04]  /*0cb0*/  @!P1 IADD3 R15, PT, PT, R15, 0x1, RZ ;  /* 0x000000010f0f9810 */ /* 0x000fc80007ffe0ff */
[----:B------:R-:W-:Y:S01]  /*0cc0*/  @!P5 IADD3 R15, PT, PT, R15, 0x1, RZ ;  /* 0x000000010f0fd810 */ /* 0x000fe20007ffe0ff */
[----:B------:R-:W-:Y:S01]  /*0cd0*/  VIADD R27, R27, 0x1 ;  /* 0x000000011b1b7836 */ /* 0x000fe20000000000 */
[----:B------:R-:W-:Y:S01]  /*0ce0*/  IADD3 R14, PT, PT, R14, 0x1, RZ ;  /* 0x000000010e0e7810 */ /* 0x000fe20007ffe0ff */
[----:B------:R-:W-:Y:S01]  /*0cf0*/  VIADD R13, R13, 0x1 ;  /* 0x000000010d0d7836 */ /* 0x000fe20000000000 */
[----:B------:R-:W-:Y:S01]  /*0d00*/  IADD3 R11, PT, PT, R11, 0x1, RZ ;  /* 0x000000010b0b7810 */ /* 0x000fe20007ffe0ff */
[----:B------:R-:W-:Y:S01]  /*0d10*/  VIADD R12, R12, 0x1 ;  /* 0x000000010c0c7836 */ /* 0x000fe20000000000 */
[----:B------:R-:W-:Y:S01]  /*0d20*/  IADD3 R8, PT, PT, R8, 0x1, RZ ;  /* 0x0000000108087810 */ /* 0x000fe20007ffe0ff */
[----:B------:R-:W-:Y:S01]  /*0d30*/  VIADD R10, R10, 0x1 ;  /* 0x000000010a0a7836 */ /* 0x000fe20000000000 */
[----:B------:R-:W-:Y:S01]  /*0d40*/  @!P6 IADD3 R15, PT, PT, R15, 0x1, RZ ;  /* 0x000000010f0fe810 */ /* 0x000fe20007ffe0ff */
[----:B------:R-:W-:Y:S02]  /*0d50*/  VIADD R9, R9, 0x1 ;  /* 0x0000000109097836 */ /* 0x000fe40000000000 */
[----:B------:R-:W-:-:S02]  /*0d60*/  VIADD R7, R7, 0x1 ;  /* 0x0000000107077836 */ /* 0x000fc40000000000 */
[----:B---3--:R-:W-:Y:S02]  /*0d70*/  @!P1 IMAD.IADD R3, R3, 0x1, R28 ;  /* 0x0000000103039824 */ /* 0x008fe400078e021c */
[----:B----4-:R-:W-:Y:S01]  /*0d80*/  @!P1 IMAD.IADD R2, R2, 0x1, R35 ;  /* 0x0000000102029824 */ /* 0x010fe200078e0223 */
[----:B-----5:R-:W-:Y:S01]  /*0d90*/  @!P1 IADD3 R0, PT, PT, R0, R29, RZ ;  /* 0x0000001d00009210 */ /* 0x020fe20007ffe0ff */
[----:B--2---:R-:W-:-:S03]  /*0da0*/  @!P5 IMAD.IADD R3, R3, 0x1, R18 ;  /* 0x000000010303d824 */ /* 0x004fc600078e0212 */
[----:B------:R-:W-:Y:S01]  /*0db0*/  @!P5 IADD3 R0, PT, PT, R0, R37, RZ ;  /* 0x000000250000d210 */ /* 0x000fe20007ffe0ff */
[----:B------:R-:W-:-:S03]  /*0dc0*/  @!P5 IMAD.IADD R2, R2, 0x1, R34 ;  /* 0x000000010202d824 */ /* 0x000fc600078e0222 */
[----:B------:R-:W-:Y:S02]  /*0dd0*/  @!P6 IADD3 R0, PT, PT, R0, R36, RZ ;  /* 0x000000240000e210 */ /* 0x000fe40007ffe0ff */
[----:B------:R-:W-:Y:S01]  /*0de0*/  @!P6 IADD3 R3, PT, PT, R3, R20, RZ ;  /* 0x000000140303e210 */ /* 0x000fe20007ffe0ff */
[----:B------:R-:W-:Y:S01]  /*0df0*/  @!P6 IMAD.IADD R2, R2, 0x1, R31 ;  /* 0x000000010202e824 */ /* 0x000fe200078e021f */
[----:B------:R-:W-:Y:S06]  /*0e00*/  BRA.U UP0, `(.L_x_20) ;  /* 0xfffffff500ec7547 */ /* 0x000fec000b83ffff */
[----:B------:R-:W-:Y:S02]  /*0e10*/  IABS R11, R15 ;  /* 0x0000000f000b7213 */ /* 0x000fe40000000000 */
[----:B------:R-:W-:Y:S02]  /*0e20*/  IABS R10, R0 ;  /* 0x00000000000a7213 */ /* 0x000fe40000000000 */
[----:B------:R-:W0:Y:S01]  /*0e30*/  I2F.RP R5, R11 ;  /* 0x0000000b00057306 */ /* 0x000e220000209400 */
[----:B------:R-:W-:Y:S02]  /*0e40*/  IABS R13, R3 ;  /* 0x00000003000d7213 */ /* 0x000fe40000000000 */
[----:B------:R-:W-:Y:S02]  /*0e50*/  IABS R14, R2 ;  /* 0x00000002000e7213 */ /* 0x000fe40000000000 */
[-C--:B------:R-:W-:Y:S02]  /*0e60*/  LOP3.LUT R3, R3, R15.reuse, RZ, 0x3c, !PT ;  /* 0x0000000f03037212 */ /* 0x080fe400078e3cff */
[----:B------:R-:W-:-:S02]  /*0e70*/  LOP3.LUT R0, R0, R15, RZ, 0x3c, !PT ;  /* 0x0000000f00007212 */ /* 0x000fc400078e3cff */
[-C--:B------:R-:W-:Y:S02]  /*0e80*/  LOP3.LUT R2, R2, R15.reuse, RZ, 0x3c, !PT ;  /* 0x0000000f02027212 */ /* 0x080fe400078e3cff */
[----:B------:R-:W-:Y:S02]  /*0e90*/  ISETP.GE.AND P4, PT, R0, RZ, PT ;  /* 0x000000ff0000720c */ /* 0x000fe40003f86270 */
[----:B------:R-:W-:Y:S01]  /*0ea0*/  LOP3.LUT R0, RZ, R15, RZ, 0x33, !PT ;  /* 0x0000000fff007212 */ /* 0x000fe200078e33ff */
[----:B0-----:R-:W0:Y:S02]  /*0eb0*/  MUFU.RCP R5, R5 ;  /* 0x0000000500057308 */ /* 0x001e240000001000 */
[----:B0-----:R-:W-:-:S06]  /*0ec0*/  VIADD R6, R5, 0xffffffe ;  /* 0x0ffffffe05067836 */ /* 0x001fcc0000000000 */
[----:B------:R0:W1:Y:S02]  /*0ed0*/  F2I.FTZ.U32.TRUNC.NTZ R7, R6 ;  /* 0x0000000600077305 */ /* 0x000064000021f000 */
[----:B0-----:R-:W-:Y:S01]  /*0ee0*/  IMAD.MOV.U32 R6, RZ, RZ, RZ ;  /* 0x000000ffff067224 */ /* 0x001fe200078e00ff */
[----:B-1----:R-:W-:-:S05]  /*0ef0*/  IADD3 R8, PT, PT, RZ, -R7, RZ ;  /* 0x80000007ff087210 */ /* 0x002fca0007ffe0ff */
[----:B------:R-:W-:Y:S01]  /*0f00*/  IMAD R9, R8, R11, RZ ;  /* 0x0000000b08097224 */ /* 0x000fe200078e02ff */
[----:B------:R-:W-:-:S03]  /*0f10*/  IABS R8, R15 ;  /* 0x0000000f00087213 */ /* 0x000fc60000000000 */
[----:B------:R-:W-:Y:S01]  /*0f20*/  IMAD.HI.U32 R7, R7, R9, R6 ;  /* 0x0000000907077227 */ /* 0x000fe200078e0006 */
[----:B------:R-:W-:-:S05]  /*0f30*/  IADD3 R12, PT, PT, RZ, -R8, RZ ;  /* 0x80000008ff0c7210 */ /* 0x000fca0007ffe0ff */
        /* <DEDUP_REMOVED lines=9> */
[--C-:B------:R-:W-:Y:S01]  /*0fd0*/  @!P5 IMAD.IADD R6, R6, 0x1, -R11.reuse ;  /* 0x000000010606d824 */ /* 0x100fe200078e0a0b */
[----:B------:R-:W-:Y:S01]  /*0fe0*/  @!P5 IADD3 R5, PT, PT, R5, 0x1, RZ ;  /* 0x000000010505d810 */ /* 0x000fe20007ffe0ff */
[----:B------:R-:W-:Y:S01]  /*0ff0*/  @!P6 VIADD R8, R8, 0x1 ;  /* 0x000000010808e836 */ /* 0x000fe20000000000 */
[-C--:B------:R-:W-:Y:S01]  /*1000*/  @!P6 IADD3 R7, PT, PT, R7, -R11.reuse, RZ ;  /* 0x8000000b0707e210 */ /* 0x080fe20007ffe0ff */
[----:B------:R-:W-:Y:S01]  /*1010*/  @!P0 IMAD.IADD R10, R10, 0x1, -R11 ;  /* 0x000000010a0a8824 */ /* 0x000fe200078e0a0b */
[-C--:B------:R-:W-:Y:S02]  /*1020*/  ISETP.GE.U32.AND P1, PT, R6, R11.reuse, PT ;  /* 0x0000000b0600720c */ /* 0x080fe40003f26070 */
[-C--:B------:R-:W-:Y:S02]  /*1030*/  ISETP.GE.U32.AND P2, PT, R7, R11.reuse, PT ;  /* 0x0000000b0700720c */ /* 0x080fe40003f46070 */
[----:B------:R-:W0:Y:S01]  /*1040*/  LDC.64 R6, c[0x0][0x388] ;  /* 0x0000e200ff067b82 */ /* 0x000e220000000a00 */
[----:B------:R-:W-:-:S02]  /*1050*/  ISETP.GE.U32.AND P3, PT, R10, R11, PT ;  /* 0x0000000b0a00720c */ /* 0x000fc40003f66070 */
[----:B------:R-:W-:Y:S02]  /*1060*/  ISETP.GE.AND P5, PT, R3, RZ, PT ;  /* 0x000000ff0300720c */ /* 0x000fe40003fa6270 */
[----:B------:R-:W-:Y:S02]  /*1070*/  ISETP.GE.AND P6, PT, R2, RZ, PT ;  /* 0x000000ff0200720c */ /* 0x000fe40003fc6270 */
[----:B------:R-:W-:Y:S02]  /*1080*/  @!P0 IADD3 R9, PT, PT, R9, 0x1, RZ ;  /* 0x0000000109098810 */ /* 0x000fe40007ffe0ff */
[----:B------:R-:W-:Y:S01]  /*1090*/  @P1 VIADD R5, R5, 0x1 ;  /* 0x0000000105051836 */ /* 0x000fe20000000000 */
[----:B------:R-:W-:Y:S02]  /*10a0*/  ISETP.NE.AND P0, PT, R15, RZ, PT ;  /* 0x000000ff0f00720c */ /* 0x000fe40003f05270 */
[----:B------:R-:W-:Y:S02]  /*10b0*/  @P2 IADD3 R8, PT, PT, R8, 0x1, RZ ;  /* 0x0000000108082810 */ /* 0x000fe40007ffe0ff */
[----:B------:R-:W-:Y:S01]  /*10c0*/  @P3 VIADD R9, R9, 0x1 ;  /* 0x0000000109093836 */ /* 0x000fe20000000000 */
[----:B------:R-:W-:-:S02]  /*10d0*/  @!P4 IADD3 R5, PT, PT, -R5, RZ, RZ ;  /* 0x000000ff0505c210 */ /* 0x000fc40007ffe1ff */
[----:B------:R-:W-:Y:S02]  /*10e0*/  @!P5 IMAD.MOV R8, RZ, RZ, -R8 ;  /* 0x000000ffff08d224 */ /* 0x000fe400078e0a08 */
[----:B------:R-:W-:Y:S02]  /*10f0*/  @!P6 IADD3 R9, PT, PT, -R9, RZ, RZ ;  /* 0x000000ff0909e210 */ /* 0x000fe40007ffe1ff */
[C---:B------:R-:W-:Y:S02]  /*1100*/  SEL R5, R0.reuse, R5, !P0 ;  /* 0x0000000500057207 */ /* 0x040fe40004000000 */
[----:B------:R-:W-:Y:S01]  /*1110*/  SEL R3, R0, R8, !P0 ;  /* 0x0000000800037207 */ /* 0x000fe20004000000 */
[----:B0-----:R-:W-:Y:S01]  /*1120*/  IMAD.WIDE R6, R4, 0x3, R6 ;  /* 0x0000000304067825 */ /* 0x001fe200078e0206 */
[----:B------:R-:W-:-:S04]  /*1130*/  SEL R9, R0, R9, !P0 ;  /* 0x0000000900097207 */ /* 0x000fc80004000000 */
[----:B------:R0:W-:Y:S04]  /*1140*/  STG.E.U8 desc[UR10][R6.64], R5 ;  /* 0x0000000506007986 */ /* 0x0001e8000c10110a */
[----:B------:R0:W-:Y:S04]  /*1150*/  STG.E.U8 desc[UR10][R6.64+0x1], R3 ;  /* 0x0000010306007986 */ /* 0x0001e8000c10110a */
[----:B------:R0:W-:Y:S01]  /*1160*/  STG.E.U8 desc[UR10][R6.64+0x2], R9 ;  /* 0x0000020906007986 */ /* 0x0001e2000c10110a */
[----:B------:R-:W-:Y:S05]  /*1170*/  BRA.U !UP1, `(.L_x_21) ;  /* 0xfffffff109107547 */ /* 0x000fea000b83ffff */
[----:B------:R-:W-:Y:S05]  /*1180*/  EXIT ;  /* 0x000000000000794d */ /* 0x000fea0003800000 */
.L_x_22:
        /* <DEDUP_REMOVED lines=15> */
.L_x_27:


//--------------------- .text._Z22imageFilterKernelPartAP6uchar3S0_jj --------------------------
	.section	.text._Z22imageFilterKernelPartAP6uchar3S0_jj,"ax",@progbits
	.align	128
        .global         _Z22imageFilterKernelPartAP6uchar3S0_jj
        .type           _Z22imageFilterKernelPartAP6uchar3S0_jj,@function
        .size           _Z22imageFilterKernelPartAP6uchar3S0_jj,(.L_x_28 - _Z22imageFilterKernelPartAP6uchar3S0_jj)
        .other          _Z22imageFilterKernelPartAP6uchar3S0_jj,@"STO_CUDA_ENTRY STV_DEFAULT"
_Z22imageFilterKernelPartAP6uchar3S0_jj:
.text._Z22imageFilterKernelPartAP6uchar3S0_jj:
[----:B------:R-:W-:Y:S08]  /*0000*/  LDC R1, c[0x0][0x37c] ;  /* 0x0000df00ff017b82 */ /* 0x000ff00000000800 */
[----:B------:R-:W0:Y:S01]  /*0010*/  LDC R6, c[0x0][0x360] ;  /* 0x0000d800ff067b82 */ /* 0x000e220000000800 */
[----:B------:R-:W0:Y:S01]  /*0020*/  LDCU UR4, c[0x0][0x370] ;  /* 0x00006e00ff0477ac */ /* 0x000e220008000800 */
[----:B------:R-:W1:Y:S01]  /*0030*/  S2R R7, SR_TID.X ;  /* 0x0000000000077919 */ /* 0x000e620000002100 */
[----:B------:R-:W2:Y:S01]  /*0040*/  LDCU.64 UR8, c[0x0][0x358] ;  /* 0x00006b00ff0877ac */ /* 0x000ea20008000a00 */
[----:B0-----:R-:W-:Y:S01]  /*0050*/  IMAD R0, R6, UR4, RZ ;  /* 0x0000000406007c24 */ /* 0x001fe2000f8e02ff */
[----:B------:R-:W0:Y:S03]  /*0060*/  LDCU.64 UR4, c[0x0][0x390] ;  /* 0x00007200ff0477ac */ /* 0x000e260008000a00 */
[----:B------:R-:W3:Y:S01]  /*0070*/  I2F.U32.RP R4, R0 ;  /* 0x0000000000047306 */ /* 0x000ee20000209000 */
[----:B------:R-:W-:Y:S01]  /*0080*/  IMAD.MOV R5, RZ, RZ, -R0 ;  /* 0x000000ffff057224 */ /* 0x000fe200078e0a00 */
[----:B------:R-:W-:-:S06]  /*0090*/  ISETP.NE.U32.AND P2, PT, R0, RZ, PT ;  /* 0x000000ff0000720c */ /* 0x000fcc0003f45070 */
[----:B---3--:R-:W3:Y:S01]  /*00a0*/  MUFU.RCP R4, R4 ;  /* 0x0000000400047308 */ /* 0x008ee20000001000 */
[----:B0-----:R-:W-:Y:S01]  /*00b0*/  UIMAD UR4, UR5, UR4, URZ ;  /* 0x00000004050472a4 */ /* 0x001fe2000f8e02ff */
[----:B---3--:R-:W-:-:S06]  /*00c0*/  VIADD R2, R4, 0xffffffe ;  /* 0x0ffffffe04027836 */ /* 0x008fcc0000000000 */
[----:B------:R0:W3:Y:S02]  /*00d0*/  F2I.FTZ.U32.TRUNC.NTZ R3, R2 ;  /* 0x0000000200037305 */ /* 0x0000e4000021f000 */
[----:B0-----:R-:W-:Y:S02]  /*00e0*/  HFMA2 R2, -RZ, RZ, 0, 0 ;  /* 0x00000000ff027431 */ /* 0x001fe400000001ff */
[----:B---3--:R-:W-:-:S04]  /*00f0*/  IMAD R5, R5, R3, RZ ;  /* 0x0000000305057224 */ /* 0x008fc800078e02ff */
[----:B------:R-:W-:-:S06]  /*0100*/  IMAD.HI.U32 R3, R3, R5, R2 ;  /* 0x0000000503037227 */ /* 0x000fcc00078e0002 */
[----:B------:R-:W-:-:S04]  /*0110*/  IMAD.HI.U32 R3, R3, UR4, RZ ;  /* 0x0000000403037c27 */ /* 0x000fc8000f8e00ff */
[----:B------:R-:W-:-:S04]  /*0120*/  IMAD.MOV R5, RZ, RZ, -R3 ;  /* 0x000000ffff057224 */ /* 0x000fc800078e0a03 */
[----:B------:R-:W-:Y:S01]  /*0130*/  IMAD R5, R0, R5, UR4 ;  /* 0x0000000400057e24 */ /* 0x000fe2000f8e0205 */
[----:B------:R-:W1:Y:S04]  /*0140*/  S2UR UR4, SR_CTAID.X ;  /* 0x00000000000479c3 */ /* 0x000e680000002500 */
[----:B------:R-:W-:-:S13]  /*0150*/  ISETP.GE.U32.AND P0, PT, R5, R0, PT ;  /* 0x000000000500720c */ /* 0x000fda0003f06070 */
[----:B------:R-:W-:Y:S01]  /*0160*/  @P0 IMAD.IADD R5, R5, 0x1, -R0 ;  /* 0x0000000105050824 */ /* 0x000fe200078e0a00 */
[----:B------:R-:W-:-:S04]  /*0170*/  @P0 IADD3 R3, PT, PT, R3, 0x1, RZ ;  /* 0x0000000103030810 */ /* 0x000fc80007ffe0ff */
[----:B------:R-:W-:Y:S01]  /*0180*/  ISETP.GE.U32.AND P1, PT, R5, R0, PT ;  /* 0x000000000500720c */ /* 0x000fe20003f26070 */
[----:B-1----:R-:W-:Y:S01]  /*0190*/  IMAD R4, R6, UR4, R7 ;  /* 0x0000000406047c24 */ /* 0x002fe2000f8e0207 */
[----:B------:R-:W-:-:S11]  /*01a0*/  UMOV UR4, URZ ;  /* 0x000000ff00047c82 */ /* 0x000fd60008000000 */
[----:B------:R-:W-:Y:S01]  /*01b0*/  @P1 VIADD R3, R3, 0x1 ;  /* 0x0000000103031836 */ /* 0x000fe20000000000 */
[----:B------:R-:W-:-:S05]  /*01c0*/  @!P2 LOP3.LUT R3, RZ, R0, RZ, 0x33, !PT ;  /* 0x00000000ff03a212 */ /* 0x000fca00078e33ff */
[----:B------:R-:W-:Y:S02]  /*01d0*/  IMAD R4, R4, R3, R4 ;  /* 0x0000000304047224 */ /* 0x000fe400078e0204 */
[----:B--2---:R-:W-:-:S07]  /*01e0*/  VIADD R6, R3, 0x1 ;  /* 0x0000000103067836 */ /* 0x004fce0000000000 */
.L_x_24:
[----:B0-----:R-:W0:Y:S01]  /*01f0*/  LDC R14, c[0x0][0x390] ;  /* 0x0000e400ff0e7b82 */ /* 0x001e220000000800 */
[----:B------:R-:W-:Y:S01]  /*0200*/  IADD3 R7, PT, PT, R4, UR4, RZ ;  /* 0x0000000404077c10 */ /* 0x000fe2000fffe0ff */
[----:B------:R-:W1:Y:S01]  /*0210*/  LDCU.64 UR10, c[0x0][0x390] ;  /* 0x00007200ff0a77ac */ /* 0x000e620008000a00 */
[----:B------:R-:W-:Y:S01]  /*0220*/  ISETP.LE.U32.AND P6, PT, R6, UR4, PT ;  /* 0x0000000406007c0c */ /* 0x000fe2000bfc3070 */
[----:B------:R-:W-:Y:S01]  /*0230*/  UIADD3 UR4, UPT, UPT, UR4, 0x1, URZ ;  /* 0x0000000104047890 */ /* 0x000fe2000fffe0ff */
[----:B------:R-:W-:Y:S01]  /*0240*/  UMOV UR6, 0xfffffffc ;  /* 0xfffffffc00067882 */ /* 0x000fe20000000000 */
[----:B------:R-:W-:Y:S01]  /*0250*/  UMOV UR5, URZ ;  /* 0x000000ff00057c82 */ /* 0x000fe20008000000 */
[----:B0-----:R-:W0:Y:S01]  /*0260*/  I2F.U32.RP R0, R14 ;  /* 0x0000000e00007306 */ /* 0x001e220000209000 */
[----:B------:R-:W-:-:S07]  /*0270*/  ISETP.NE.U32.AND P2, PT, R14, RZ, PT ;  /* 0x000000ff0e00720c */ /* 0x000fce0003f45070 */
[----:B0-----:R-:W0:Y:S02]  /*0280*/  MUFU.RCP R0, R0 ;  /* 0x0000000000007308 */ /* 0x001e240000001000 */
[----:B0-----:R-:W-:Y:S02]  /*0290*/  IADD3 R2, PT, PT, R0, 0xffffffe, RZ ;  /* 0x0ffffffe00027810 */ /* 0x001fe40007ffe0ff */
[----:B------:R-:W-:-:S04]  /*02a0*/  MOV R0, RZ ;  /* 0x000000ff00007202 */ /* 0x000fc80000000f00 */
[----:B------:R0:W2:Y:S02]  /*02b0*/  F2I.FTZ.U32.TRUNC.NTZ R3, R2 ;  /* 0x0000000200037305 */ /* 0x0000a4000021f000 */
[----:B0-----:R-:W-:Y:S02]  /*02c0*/  IMAD.MOV.U32 R2, RZ, RZ, RZ ;  /* 0x000000ffff027224 */ /* 0x001fe400078e00ff */
[----:B--2---:R-:W-:-:S04]  /*02d0*/  IMAD.MOV R5, RZ, RZ, -R3 ;  /* 0x000000ffff057224 */ /* 0x004fc800078e0a03 */
[----:B------:R-:W-:-:S04]  /*02e0*/  IMAD R5, R5, R14, RZ ;  /* 0x0000000e05057224 */ /* 0x000fc800078e02ff */
[----:B------:R-:W-:-:S04]  /*02f0*/  IMAD.HI.U32 R8, R3, R5, R2 ;  /* 0x0000000503087227 */ /* 0x000fc800078e0002 */
[----:B------:R-:W-:Y:S02]  /*0300*/  IMAD.MOV.U32 R5, RZ, RZ, RZ ;  /* 0x000000ffff057224 */ /* 0x000fe400078e00ff */
[----:B------:R-:W-:-:S04]  /*0310*/  IMAD.HI.U32 R8, R8, R7, RZ ;  /* 0x0000000708087227 */ /* 0x000fc800078e00ff */
[----:B------:R-:W-:-:S04]  /*0320*/  IMAD.MOV R3, RZ, RZ, -R8 ;  /* 0x000000ffff037224 */ /* 0x000fc800078e0a08 */
[----:B------:R-:W-:-:S05]  /*0330*/  IMAD R3, R14, R3, R7 ;  /* 0x000000030e037224 */ /* 0x000fca00078e0207 */
[----:B------:R-:W-:-:S13]  /*0340*/  ISETP.GE.U32.AND P0, PT, R3, R14, PT ;  /* 0x0000000e0300720c */ /* 0x000fda0003f06070 */
[----:B------:R-:W-:Y:S01]  /*0350*/  @P0 IMAD.IADD R3, R3, 0x1, -R14 ;  /* 0x0000000103030824 */ /* 0x000fe200078e0a0e */
[----:B------:R-:W-:-:S04]  /*0360*/  @P0 IADD3 R8, PT, PT, R8, 0x1, RZ ;  /* 0x0000000108080810 */ /* 0x000fc80007ffe0ff */
[----:B------:R-:W-:Y:S01]  /*0370*/  ISETP.GE.U32.AND P1, PT, R3, R14, PT ;  /* 0x0000000e0300720c */ /* 0x000fe20003f26070 */
[----:B------:R-:W-:-:S12]  /*0380*/  IMAD.MOV.U32 R3, RZ, RZ, RZ ;  /* 0x000000ffff037224 */ /* 0x000fd800078e00ff */
[----:B------:R-:W-:Y:S01]  /*0390*/  @P1 VIADD R8, R8, 0x1 ;  /* 0x0000000108081836 */ /* 0x000fe20000000000 */
[----:B------:R-:W-:-:S05]  /*03a0*/  @!P2 LOP3.LUT R8, RZ, R14, RZ, 0x33, !PT ;  /* 0x0000000eff08a212 */ /* 0x000fca00078e33ff */
[----:B------:R-:W-:Y:S02]  /*03b0*/  VIADD R9, R8, 0xfffffffc ;  /* 0xfffffffc08097836 */ /* 0x000fe40000000000 */
[----:B------:R-:W-:Y:S02]  /*03c0*/  IMAD.MOV R20, RZ, RZ, -R8 ;  /* 0x000000ffff147224 */ /* 0x000fe400078e0a08 */
[----:B------:R-:W-:Y:S02]  /*03d0*/  IMAD R9, R9, R14, R14 ;  /* 0x0000000e09097224 */ /* 0x000fe400078e020e */
[----:B------:R-:W-:-:S03]  /*03e0*/  IMAD R20, R14, R20, R7 ;  /* 0x000000140e147224 */ /* 0x000fc600078e0207 */
[----:B------:R-:W-:-:S05]  /*03f0*/  IADD3 R10, PT, PT, R9, R14, RZ ;  /* 0x0000000e090a7210 */ /* 0x000fca0007ffe0ff */
[----:B------:R-:W-:-:S04]  /*0400*/  IMAD.IADD R11, R10, 0x1, R14 ;  /* 0x000000010a0b7824 */ /* 0x000fc800078e020e */
[----:B------:R-:W-:-:S05]  /*0410*/  IMAD.IADD R12, R11, 0x1, R14 ;  /* 0x000000010b0c7824 */ /* 0x000fca00078e020e */
[----:B------:R-:W-:-:S04]  /*0420*/  IADD3 R13, PT, PT, R12, R14, RZ ;  /* 0x0000000e0c0d7210 */ /* 0x000fc80007ffe0ff */
[----:B------:R-:W-:-:S05]  /*0430*/  IADD3 R18, PT, PT, R13, R14, RZ ;  /* 0x0000000e0d127210 */ /* 0x000fca0007ffe0ff */
[----:B------:R-:W-:-:S04]  /*0440*/  IMAD.IADD R19, R18, 0x1, R14 ;  /* 0x0000000112137824 */ /* 0x000fc800078e020e */
[----:B-1----:R-:W-:-:S07]  /*0450*/  IMAD.IADD R21, R19, 0x1, R14 ;  /* 0x0000000113157824 */ /* 0x002fce00078e020e */
.L_x_23:
[----:B------:R-:W-:Y:S01]  /*0460*/  VIADD R15, R20, UR6 ;  /* 0x00000006140f7c36 */ /* 0x000fe20008000000 */
[----:B------:R-:W-:-:S04]  /*0470*/  IADD3 R14, PT, PT, R8, -0x4, RZ ;  /* 0xfffffffc080e7810 */ /* 0x000fc80007ffe0ff */
[----:B------:R-:W-:-:S04]  /*0480*/  ISETP.GE.AND P1, PT, R15, RZ, PT ;  /* 0x000000ff0f00720c */ /* 0x000fc80003f26270 */
[----:B------:R-:W-:-:S04]  /*0490*/  ISETP.LT.OR P0, PT, R8, 0x4, !P1 ;  /* 0x000000040800780c */ /* 0x000fc80004f01670 */
[----:B------:R-:W-:-:S04]  /*04a0*/  ISETP.GE.U32.OR P0, PT, R15, UR10, P0 ;  /* 0x0000000a0f007c0c */ /* 0x000fc80008706470 */
[----:B------:R-:W-:-:S13]  /*04b0*/  ISETP.GE.U32.OR P2, PT, R14, UR11, P0 ;  /* 0x0000000b0e007c0c */ /* 0x000fda0008746470 */
[----:B------:R-:W0:Y:S01]  /*04c0*/  @!P2 LDC.64 R24, c[0x0][0x380] ;  /* 0x0000e000ff18ab82 */ /* 0x000e220000000a00 */
[----:B------:R-:W-:-:S04]  /*04d0*/  @!P2 IMAD R15, R14, UR10, R15 ;  /* 0x0000000a0e0fac24 */ /* 0x000fc8000f8e020f */
[----:B0-----:R-:W-:-:S05]  /*04e0*/  @!P2 IMAD.WIDE.U32 R24, R15, 0x3, R24 ;  /* 0x000000030f18a825 */ /* 0x001fca00078e0018 */
[----:B------:R-:W2:Y:S01]  /*04f0*/  @!P2 LDG.E.U8 R16, desc[UR8][R24.64] ;  /* 0x000000081810a981 */ /* 0x000ea2000c1e1100 */
[----:B------:R-:W-:Y:S01]  /*0500*/  VIADD R22, R20, UR6 ;  /* 0x0000000614167c36 */ /* 0x000fe20008000000 */
[C---:B------:R-:W-:Y:S01]  /*0510*/  ISETP.LT.OR P0, PT, R8.reuse, 0x3, !P1 ;  /* 0x000000030800780c */ /* 0x040fe20004f01670 */
[----:B------:R-:W-:Y:S01]  /*0520*/  VIADD R14, R8, 0xfffffffd ;  /* 0xfffffffd080e7836 */ /* 0x000fe20000000000 */
[----:B------:R-:W3:Y:S02]  /*0530*/  @!P2 LDG.E.U8 R17, desc[UR8][R24.64+0x2] ;  /* 0x000002081811a981 */ /* 0x000ee4000c1e1100 */
[----:B------:R-:W-:Y:S02]  /*0540*/  ISETP.GE.U32.OR P0, PT, R22, UR10, P0 ;  /* 0x0000000a16007c0c */ /* 0x000fe40008706470 */
[----:B------:R0:W4:Y:S02]  /*0550*/  @!P2 LDG.E.U8 R27, desc[UR8][R24.64+0x1] ;  /* 0x00000108181ba981 */ /* 0x000124000c1e1100 */
[----:B------:R-:W-:-:S13]  /*0560*/  ISETP.GE.U32.OR P5, PT, R14, UR11, P0 ;  /* 0x0000000b0e007c0c */ /* 0x000fda00087a6470 */
[----:B------:R-:W1:Y:S01]  /*0570*/  @!P5 LDC.64 R28, c[0x0][0x380] ;  /* 0x0000e000ff1cdb82 */ /* 0x000e620000000a00 */
[----:B------:R-:W-:Y:S02]  /*0580*/  @!P5 IADD3 R15, PT, PT, R9, R22, RZ ;  /* 0x00000016090fd210 */ /* 0x000fe40007ffe0ff */
[----:B------:R-:W-:-:S04]  /*0590*/  ISETP.LT.OR P0, PT, R8, 0x2, !P1 ;  /* 0x000000020800780c */ /* 0x000fc80004f01670 */
[----:B------:R-:W-:Y:S01]  /*05a0*/  ISETP.GE.U32.OR P0, PT, R22, UR10, P0 ;  /* 0x0000000a16007c0c */ /* 0x000fe20008706470 */
[----:B-1----:R-:W-:-:S04]  /*05b0*/  @!P5 IMAD.WIDE.U32 R28, R15, 0x3, R28 ;  /* 0x000000030f1cd825 */ /* 0x002fc800078e001c */
[C---:B------:R-:W-:Y:S01]  /*05c0*/  VIADD R15, R8.reuse, 0xfffffffe ;  /* 0xfffffffe080f7836 */ /* 0x040fe20000000000 */
[----:B------:R-:W5:Y:S04]  /*05d0*/  @!P5 LDG.E.U8 R14, desc[UR8][R28.64] ;  /* 0x000000081c0ed981 */ /* 0x000f68000c1e1100 */
[----:B------:R-:W-:Y:S01]  /*05e0*/  ISETP.GE.U32.OR P4, PT, R15, UR11, P0 ;  /* 0x0000000b0f007c0c */ /* 0x000fe20008786470 */
[----:B------:R-:W5:Y:S04]  /*05f0*/  @!P5 LDG.E.U8 R23, desc[UR8][R28.64+0x1] ;  /* 0x000001081c17d981 */ /* 0x000f68000c1e1100 */
[----:B------:R1:W5:Y:S08]  /*0600*/  @!P5 LDG.E.U8 R15, desc[UR8][R28.64+0x2] ;  /* 0x000002081c0fd981 */ /* 0x000370000c1e1100 */
[----:B0-----:R-:W0:Y:S01]  /*0610*/  @!P4 LDC.64 R24, c[0x0][0x380] ;  /* 0x0000e000ff18cb82 */ /* 0x001e220000000a00 */
[C---:B------:R-:W-:Y:S01]  /*0620*/  ISETP.LT.OR P0, PT, R8.reuse, 0x1, !P1 ;  /* 0x000000010800780c */ /* 0x040fe20004f01670 */
[----:B------:R-:W-:-:S02]  /*0630*/  VIADD R26, R8, 0xffffffff ;  /* 0xffffffff081a7836 */ /* 0x000fc40000000000 */
[----:B--2---:R-:W-:Y:S01]  /*0640*/  @!P2 IMAD.IADD R3, R3, 0x1, R16 ;  /* 0x000000010303a824 */ /* 0x004fe200078e0210 */
[----:B------:R-:W-:-:S05]  /*0650*/  @!P4 IADD3 R16, PT, PT, R10, R22, RZ ;  /* 0x000000160a10c210 */ /* 0x000fca0007ffe0ff */
[----:B0-----:R-:W-:-:S05]  /*0660*/  @!P4 IMAD.WIDE.U32 R24, R16, 0x3, R24 ;  /* 0x000000031018c825 */ /* 0x001fca00078e0018 */
[----:B------:R-:W2:Y:S01]  /*0670*/  @!P4 LDG.E.U8 R16, desc[UR8][R24.64] ;  /* 0x000000081810c981 */ /* 0x000ea2000c1e1100 */
[----:B------:R-:W-:-:S04]  /*0680*/  ISETP.GE.U32.OR P0, PT, R22, UR10, P0 ;  /* 0x0000000a16007c0c */ /* 0x000fc80008706470 */
[----:B------:R-:W-:-:S13]  /*0690*/  ISETP.GE.U32.OR P0, PT, R26, UR11, P0 ;  /* 0x0000000b1a007c0c */ /* 0x000fda0008706470 */
[----:B-1----:R-:W0:Y:S01]  /*06a0*/  @!P0 LDC.64 R28, c[0x0][0x380] ;  /* 0x0000e000ff1c8b82 */ /* 0x002e220000000a00 */
[----:B---3--:R-:W-:Y:S02]  /*06b0*/  @!P2 IADD3 R0, PT, PT, R0, R17, RZ ;  /* 0x000000110000a210 */ /* 0x008fe40007ffe0ff */
[----:B------:R-:W-:Y:S01]  /*06c0*/  ISETP.GE.U32.AND P3, PT, R22, UR10, PT ;  /* 0x0000000a16007c0c */ /* 0x000fe2000bf66070 */
[----:B----4-:R-:W-:Y:S01]  /*06d0*/  @!P2 IMAD.IADD R2, R2, 0x1, R27 ;  /* 0x000000010202a824 */ /* 0x010fe200078e021b */
[----:B------:R-:W3:Y:S02]  /*06e0*/  @!P4 LDG.E.U8 R17, desc[UR8][R24.64+0x2] ;  /* 0x000002081811c981 */ /* 0x000ee4000c1e1100 */
[----:B------:R-:W-:Y:S02]  /*06f0*/  ISETP.GE.U32.OR P3, PT, R8, UR11, P3 ;  /* 0x0000000b08007c0c */ /* 0x000fe40009f66470 */
[----:B------:R1:W4:Y:S01]  /*0700*/  @!P4 LDG.E.U8 R27, desc[UR8][R24.64+0x1] ;  /* 0x00000108181bc981 */ /* 0x000322000c1e1100 */
[----:B-----5:R-:W-:-:S02]  /*0710*/  @!P5 IMAD.IADD R3, R3, 0x1, R14 ;  /* 0x000000010303d824 */ /* 0x020fc400078e020e */
[----:B------:R-:W-:-:S04]  /*0720*/  @!P0 IMAD.IADD R14, R11, 0x1, R22 ;  /* 0x000000010b0e8824 */ /* 0x000fc800078e0216 */
[----:B0-----:R-:W-:-:S04]  /*0730*/  @!P0 IMAD.WIDE.U32 R28, R14, 0x3, R28 ;  /* 0x000000030e1c8825 */ /* 0x001fc800078e001c */
[----:B------:R-:W-:Y:S01]  /*0740*/  @!P5 IMAD.IADD R0, R0, 0x1, R15 ;  /* 0x000000010000d824 */ /* 0x000fe200078e020f */
[----:B------:R-:W5:Y:S01]  /*0750*/  @!P0 LDG.E.U8 R14, desc[UR8][R28.64] ;  /* 0x000000081c0e8981 */ /* 0x000f62000c1e1100 */
[----:B------:R-:W-:-:S04]  /*0760*/  LOP3.LUT R15, R22, R8, RZ, 0xfc, !PT ;  /* 0x00000008160f7212 */ /* 0x000fc800078efcff */
[----:B------:R-:W-:Y:S02]  /*0770*/  ISETP.LT.OR P3, PT, R15, RZ, P3 ;  /* 0x000000ff0f00720c */ /* 0x000fe40001f61670 */
[----:B------:R-:W5:Y:S11]  /*0780*/  @!P0 LDG.E.U8 R15, desc[UR8][R28.64+0x2] ;  /* 0x000002081c0f8981 */ /* 0x000f76000c1e1100 */
[----:B-1----:R-:W0:Y:S01]  /*0790*/  @!P3 LDC.64 R24, c[0x0][0x380] ;  /* 0x0000e000ff18bb82 */ /* 0x002e220000000a00 */
[----:B------:R-:W-:-:S02]  /*07a0*/  @!P5 IADD3 R2, PT, PT, R2, R23, RZ ;  /* 0x000000170202d210 */ /* 0x000fc40007ffe0ff */
[----:B------:R1:W5:Y:S01]  /*07b0*/  @!P0 LDG.E.U8 R23, desc[UR8][R28.64+0x1] ;  /* 0x000001081c178981 */ /* 0x000362000c1e1100 */
[----:B------:R-:W-:Y:S01]  /*07c0*/  @!P2 VIADD R5, R5, 0x1 ;  /* 0x000000010505a836 */ /* 0x000fe20000000000 */
[----:B------:R-:W-:Y:S01]  /*07d0*/  ISETP.LT.OR P2, PT, R8, -0x1, !P1 ;  /* 0xffffffff0800780c */ /* 0x000fe20004f41670 */
[----:B--2---:R-:W-:Y:S01]  /*07e0*/  @!P4 IMAD.IADD R3, R3, 0x1, R16 ;  /* 0x000000010303c824 */ /* 0x004fe200078e0210 */
[----:B------:R-:W-:-:S05]  /*07f0*/  @!P3 IADD3 R16, PT, PT, R12, R22, RZ ;  /* 0x000000160c10b210 */ /* 0x000fca0007ffe0ff */
[----:B0-----:R-:W-:-:S05]  /*0800*/  @!P3 IMAD.WIDE.U32 R24, R16, 0x3, R24 ;  /* 0x000000031018b825 */ /* 0x001fca00078e0018 */
[----:B------:R-:W2:Y:S01]  /*0810*/  @!P3 LDG.E.U8 R16, desc[UR8][R24.64] ;  /* 0x000000081810b981 */ /* 0x000ea2000c1e1100 */
[----:B------:R-:W-:Y:S02]  /*0820*/  ISETP.GE.U32.OR P2, PT, R22, UR10, P2 ;  /* 0x0000000a16007c0c */ /* 0x000fe40009746470 */
[----:B------:R-:W-:-:S04]  /*0830*/  IADD3 R26, PT, PT, R8, 0x1, RZ ;  /* 0x00000001081a7810 */ /* 0x000fc80007ffe0ff */
[----:B------:R-:W-:-:S13]  /*0840*/  ISETP.GE.U32.OR P2, PT, R26, UR11, P2 ;  /* 0x0000000b1a007c0c */ /* 0x000fda0009746470 */
[----:B-1----:R-:W0:Y:S01]  /*0850*/  @!P2 LDC.64 R28, c[0x0][0x380] ;  /* 0x0000e000ff1cab82 */ /* 0x002e220000000a00 */
[----:B------:R-:W-:Y:S01]  /*0860*/  @!P5 VIADD R5, R5, 0x1 ;  /* 0x000000010505d836 */ /* 0x000fe20000000000 */
[----:B------:R-:W-:Y:S01]  /*0870*/  ISETP.LT.OR P5, PT, R8, -0x2, !P1 ;  /* 0xfffffffe0800780c */ /* 0x000fe20004fa1670 */
[----:B----4-:R-:W-:Y:S02]  /*0880*/  @!P4 IMAD.IADD R2, R2, 0x1, R27 ;  /* 0x000000010202c824 */ /* 0x010fe400078e021b */
[----:B---3--:R-:W-:Y:S01]  /*0890*/  @!P4 IMAD.IADD R0, R0, 0x1, R17 ;  /* 0x000000010000c824 */ /* 0x008fe200078e0211 */
[----:B------:R1:W3:Y:S01]  /*08a0*/  @!P3 LDG.E.U8 R27, desc[UR8][R24.64+0x1] ;  /* 0x00000108181bb981 */ /* 0x0002e2000c1e1100 */
[----:B------:R-:W-:-:S03]  /*08b0*/  ISETP.GE.U32.OR P5, PT, R22, UR10, P5 ;  /* 0x0000000a16007c0c */ /* 0x000fc6000afa6470 */
[----:B------:R-:W4:Y:S01]  /*08c0*/  @!P3 LDG.E.U8 R17, desc[UR8][R24.64+0x2] ;  /* 0x000002081811b981 */ /* 0x000f22000c1e1100 */
[----:B-----5:R-:W-:Y:S01]  /*08d0*/  @!P0 IMAD.IADD R3, R3, 0x1, R14 ;  /* 0x0000000103038824 */ /* 0x020fe200078e020e */
[----:B------:R-:W-:-:S05]  /*08e0*/  @!P2 IADD3 R14, PT, PT, R13, R22, RZ ;  /* 0x000000160d0ea210 */ /* 0x000fca0007ffe0ff */
[----:B0-----:R-:W-:Y:S01]  /*08f0*/  @!P2 IMAD.WIDE.U32 R28, R14, 0x3, R28 ;  /* 0x000000030e1ca825 */ /* 0x001fe200078e001c */
[----:B------:R-:W-:-:S04]  /*0900*/  IADD3 R14, PT, PT, R8, 0x2, RZ ;  /* 0x00000002080e7810 */ /* 0x000fc80007ffe0ff */
[----:B------:R-:W5:Y:S01]  /*0910*/  @!P2 LDG.E.U8 R24, desc[UR8][R28.64] ;  /* 0x000000081c18a981 */ /* 0x000f62000c1e1100 */
[----:B------:R-:W-:Y:S01]  /*0920*/  ISETP.GE.U32.OR P5, PT, R14, UR11, P5 ;  /* 0x0000000b0e007c0c */ /* 0x000fe2000afa6470 */
[----:B------:R-:W-:Y:S02]  /*0930*/  @!P0 IMAD.IADD R0, R0, 0x1, R15 ;  /* 0x0000000100008824 */ /* 0x000fe400078e020f */
[----:B------:R-:W3:Y:S10]  /*0940*/  @!P2 LDG.E.U8 R25, desc[UR8][R28.64+0x2] ;  /* 0x000002081c19a981 */ /* 0x000ef4000c1e1100 */
[----:B------:R-:W0:Y:S01]  /*0950*/  @!P5 LDC.64 R14, c[0x0][0x380] ;  /* 0x0000e000ff0edb82 */ /* 0x000e220000000a00 */
[----:B------:R-:W-:-:S02]  /*0960*/  @!P0 IMAD.IADD R2, R2, 0x1, R23 ;  /* 0x0000000102028824 */ /* 0x000fc400078e0217 */
[----:B------:R-:W3:Y:S01]  /*0970*/  @!P2 LDG.E.U8 R23, desc[UR8][R28.64+0x1] ;  /* 0x000001081c17a981 */ /* 0x000ee2000c1e1100 */
[----:B--2---:R-:W-:Y:S01]  /*0980*/  @!P3 IMAD.IADD R3, R3, 0x1, R16 ;  /* 0x000000010303b824 */ /* 0x004fe200078e0210 */
[----:B------:R-:W-:-:S05]  /*0990*/  @!P5 IADD3 R16, PT, PT, R18, R22, RZ ;  /* 0x000000161210d210 */ /* 0x000fca0007ffe0ff */
[----:B0-----:R-:W-:-:S05]  /*09a0*/  @!P5 IMAD.WIDE.U32 R14, R16, 0x3, R14 ;  /* 0x00000003100ed825 */ /* 0x001fca00078e000e */
[----:B------:R-:W2:Y:S01]  /*09b0*/  @!P5 LDG.E.U8 R26, desc[UR8][R14.64] ;  /* 0x000000080e1ad981 */ /* 0x000ea2000c1e1100 */
[----:B------:R-:W-:Y:S01]  /*09c0*/  @!P4 VIADD R5, R5, 0x1 ;  /* 0x000000010505c836 */ /* 0x000fe20000000000 */
[C---:B------:R-:W-:Y:S02]  /*09d0*/  ISETP.LT.OR P4, PT, R8.reuse, -0x3, !P1 ;  /* 0xfffffffd0800780c */ /* 0x040fe40004f81670 */
[----:B------:R-:W-:Y:S02]  /*09e0*/  IADD3 R16, PT, PT, R8, 0x3, RZ ;  /* 0x0000000308107810 */ /* 0x000fe40007ffe0ff */
[----:B------:R-:W-:Y:S02]  /*09f0*/  ISETP.GE.U32.OR P4, PT, R22, UR10, P4 ;  /* 0x0000000a16007c0c */ /* 0x000fe4000a786470 */
[----:B------:R-:W-:Y:S02]  /*0a00*/  ISETP.LT.OR P1, PT, R8, -0x4, !P1 ;  /* 0xfffffffc0800780c */ /* 0x000fe40004f21670 */
[----:B------:R-:W-:-:S02]  /*0a10*/  ISETP.GE.U32.OR P4, PT, R16, UR11, P4 ;  /* 0x0000000b10007c0c */ /* 0x000fc4000a786470 */
[----:B------:R-:W-:Y:S01]  /*0a20*/  ISETP.GE.U32.OR P1, PT, R22, UR10, P1 ;  /* 0x0000000a16007c0c */ /* 0x000fe20008f26470 */
[----:B----4-:R-:W-:-:S10]  /*0a30*/  @!P3 IMAD.IADD R0, R0, 0x1, R17 ;  /* 0x000000010000b824 */ /* 0x010fd400078e0211 */
[----:B------:R-:W0:Y:S01]  /*0a40*/  @!P4 LDC.64 R16, c[0x0][0x380] ;  /* 0x0000e000ff10cb82 */ /* 0x000e220000000a00 */
[----:B-----5:R-:W-:Y:S02]  /*0a50*/  @!P2 IMAD.IADD R3, R3, 0x1, R24 ;  /* 0x000000010303a824 */ /* 0x020fe400078e0218 */
[----:B-1----:R-:W-:-:S05]  /*0a60*/  VIADD R24, R8, 0x4 ;  /* 0x0000000408187836 */ /* 0x002fca0000000000 */
[----:B------:R-:W-:Y:S02]  /*0a70*/  ISETP.GE.U32.OR P1, PT, R24, UR11, P1 ;  /* 0x0000000b18007c0c */ /* 0x000fe40008f26470 */
[----:B---3--:R-:W-:-:S11]  /*0a80*/  @!P2 IADD3 R0, PT, PT, R0, R25, RZ ;  /* 0x000000190000a210 */ /* 0x008fd60007ffe0ff */
[----:B------:R-:W1:Y:S01]  /*0a90*/  @!P1 LDC.64 R24, c[0x0][0x380] ;  /* 0x0000e000ff189b82 */ /* 0x000e620000000a00 */
[----:B------:R-:W-:Y:S01]  /*0aa0*/  @!P3 IMAD.IADD R2, R2, 0x1, R27 ;  /* 0x000000010202b824 */ /* 0x000fe200078e021b */
[----:B------:R-:W-:Y:S01]  /*0ab0*/  @!P4 IADD3 R27, PT, PT, R19, R22, RZ ;  /* 0x00000016131bc210 */ /* 0x000fe20007ffe0ff */
[----:B------:R-:W-:Y:S02]  /*0ac0*/  @!P1 IMAD.IADD R22, R21, 0x1, R22 ;  /* 0x0000000115169824 */ /* 0x000fe400078e0216 */
[----:B------:R-:W-:Y:S02]  /*0ad0*/  @!P2 IMAD.IADD R2, R2, 0x1, R23 ;  /* 0x000000010202a824 */ /* 0x000fe400078e0217 */
[----:B0-----:R-:W-:Y:S01]  /*0ae0*/  @!P4 IMAD.WIDE.U32 R16, R27, 0x3, R16 ;  /* 0x000000031b10c825 */ /* 0x001fe200078e0010 */
[----:B------:R-:W3:Y:S04]  /*0af0*/  @!P5 LDG.E.U8 R23, desc[UR8][R14.64+0x1] ;  /* 0x000001080e17d981 */ /* 0x000ee8000c1e1100 */
[----:B------:R-:W4:Y:S04]  /*0b00*/  @!P5 LDG.E.U8 R27, desc[UR8][R14.64+0x2] ;  /* 0x000002080e1bd981 */ /* 0x000f28000c1e1100 */
[----:B------:R-:W5:Y:S04]  /*0b10*/  @!P4 LDG.E.U8 R28, desc[UR8][R16.64] ;  /* 0x00000008101cc981 */ /* 0x000f68000c1e1100 */
[----:B------:R-:W5:Y:S01]  /*0b20*/  @!P4 LDG.E.U8 R29, desc[UR8][R16.64+0x1] ;  /* 0x00000108101dc981 */ /* 0x000f62000c1e1100 */
[----:B-1----:R-:W-:-:S05]  /*0b30*/  @!P1 IMAD.WIDE.U32 R24, R22, 0x3, R24 ;  /* 0x0000000316189825 */ /* 0x002fca00078e0018 */
[----:B------:R-:W5:Y:S04]  /*0b40*/  @!P1 LDG.E.U8 R22, desc[UR8][R24.64] ;  /* 0x0000000818169981 */ /* 0x000f68000c1e1100 */
[----:B------:R-:W5:Y:S04]  /*0b50*/  @!P4 LDG.E.U8 R17, desc[UR8][R16.64+0x2] ;  /* 0x000002081011c981 */ /* 0x000f68000c1e1100 */
[----:B------:R-:W5:Y:S01]  /*0b60*/  @!P1 LDG.E.U8 R15, desc[UR8][R24.64+0x2] ;  /* 0x00000208180f9981 */ /* 0x000f62000c1e1100 */
[----:B--2---:R-:W-:-:S03]  /*0b70*/  @!P5 IMAD.IADD R3, R3, 0x1, R26 ;  /* 0x000000010303d824 */ /* 0x004fc600078e021a */
[----:B------:R-:W2:Y:S01]  /*0b80*/  @!P1 LDG.E.U8 R26, desc[UR8][R24.64+0x1] ;  /* 0x00000108181a9981 */ /* 0x000ea2000c1e1100 */
[----:B------:R-:W-:Y:S01]  /*0b90*/  @!P0 IADD3 R5, PT, PT, R5, 0x1, RZ ;  /* 0x0000000105058810 */ /* 0x000fe20007ffe0ff */
[----:B------:R-:W-:-:S04]  /*0ba0*/  UIADD3 UR5, UPT, UPT, UR5, 0x1, URZ ;  /* 0x0000000105057890 */ /* 0x000fc8000fffe0ff */
[----:B------:R-:W-:Y:S01]  /*0bb0*/  @!P3 VIADD R5, R5, 0x1 ;  /* 0x000000010505b836 */ /* 0x000fe20000000000 */
[----:B------:R-:W-:-:S03]  /*0bc0*/  UISETP.NE.AND UP0, UPT, UR5, 0x9, UPT ;  /* 0x000000090500788c */ /* 0x000fc6000bf05270 */
[----:B------:R-:W-:-:S04]  /*0bd0*/  @!P2 VIADD R5, R5, 0x1 ;  /* 0x000000010505a836 */ /* 0x000fc80000000000 */
[----:B------:R-:W-:-:S05]  /*0be0*/  @!P5 VIADD R5, R5, 0x1 ;  /* 0x000000010505d836 */ /* 0x000fca0000000000 */
[----:B------:R-:W-:Y:S01]  /*0bf0*/  @!P4 IADD3 R5, PT, PT, R5, 0x1, RZ ;  /* 0x000000010505c810 */ /* 0x000fe20007ffe0ff */
[----:B------:R-:W-:-:S03]  /*0c00*/  UIADD3 UR6, UPT, UPT, UR6, 0x1, URZ ;  /* 0x0000000106067890 */ /* 0x000fc6000fffe0ff */
[----:B------:R-:W-:Y:S01]  /*0c10*/  @!P1 IADD3 R5, PT, PT, R5, 0x1, RZ ;  /* 0x0000000105059810 */ /* 0x000fe20007ffe0ff */
[----:B---3--:R-:W-:Y:S01]  /*0c20*/  @!P5 IMAD.IADD R2, R2, 0x1, R23 ;  /* 0x000000010202d824 */ /* 0x008fe200078e0217 */
[----:B----4-:R-:W-:Y:S01]  /*0c30*/  @!P5 IADD3 R0, PT, PT, R0, R27, RZ ;  /* 0x0000001b0000d210 */ /* 0x010fe20007ffe0ff */
[----:B-----5:R-:W-:-:S03]  /*0c40*/  @!P4 IMAD.IADD R3, R3, 0x1, R28 ;  /* 0x000000010303c824 */ /* 0x020fc600078e021c */
[----:B------:R-:W-:Y:S01]  /*0c50*/  @!P4 IADD3 R2, PT, PT, R2, R29, RZ ;  /* 0x0000001d0202c210 */ /* 0x000fe20007ffe0ff */
[----:B------:R-:W-:Y:S02]  /*0c60*/  @!P1 IMAD.IADD R3, R3, 0x1, R22 ;  /* 0x0000000103039824 */ /* 0x000fe400078e0216 */
[----:B------:R-:W-:-:S04]  /*0c70*/  @!P4 IMAD.IADD R0, R0, 0x1, R17 ;  /* 0x000000010000c824 */ /* 0x000fc800078e0211 */
[----:B------:R-:W-:Y:S01]  /*0c80*/  @!P1 IMAD.IADD R0, R0, 0x1, R15 ;  /* 0x0000000100009824 */ /* 0x000fe200078e020f */
[----:B--2---:R-:W-:Y:S01]  /*0c90*/  @!P1 IADD3 R2, PT, PT, R2, R26, RZ ;  /* 0x0000001a02029210 */ /* 0x004fe20007ffe0ff */
[----:B------:R-:W-:Y:S06]  /*0ca0*/  BRA.U UP0, `(.L_x_23) ;  /* 0xfffffff500ec7547 */ /* 0x000fec000b83ffff */
[----:B------:R-:W-:Y:S02]  /*0cb0*/  IABS R10, R5 ;  /* 0x00000005000a7213 */ /* 0x000fe40000000000 */
[----:B------:R-:W-:Y:S02]  /*0cc0*/  IABS R14, R3 ;  /* 0x00000003000e7213 */ /* 0x000fe40000000000 */
[----:B------:R-:W0:Y:S01]  /*0cd0*/  I2F.RP R11, R10 ;  /* 0x0000000a000b7306 */ /* 0x000e220000209400 */
[-C--:B------:R-:W-:Y:S02]  /*0ce0*/  IABS R12, R5.reuse ;  /* 0x00000005000c7213 */ /* 0x080fe40000000000 */
[----:B------:R-:W-:Y:S02]  /*0cf0*/  IABS R16, R0 ;  /* 0x0000000000107213 */ /* 0x000fe40000000000 */
[----:B------:R-:W-:Y:S02]  /*0d00*/  IADD3 R15, PT, PT, RZ, -R12, RZ ;  /* 0x8000000cff0f7210 */ /* 0x000fe40007ffe0ff */
[----:B------:R-:W-:-:S02]  /*0d10*/  LOP3.LUT R3, R3, R5, RZ, 0x3c, !PT ;  /* 0x0000000503037212 */ /* 0x000fc400078e3cff */
[----:B------:R-:W-:Y:S01]  /*0d20*/  LOP3.LUT R0, R0, R5, RZ, 0x3c, !PT ;  /* 0x0000000500007212 */ /* 0x000fe200078e3cff */
[----:B0-----:R-:W0:Y:S02]  /*0d30*/  MUFU.RCP R11, R11 ;  /* 0x0000000b000b7308 */ /* 0x001e240000001000 */
[----:B0-----:R-:W-:-:S06]  /*0d40*/  VIADD R8, R11, 0xffffffe ;  /* 0x0ffffffe0b087836 */ /* 0x001fcc0000000000 */
[----:B------:R0:W1:Y:S02]  /*0d50*/  F2I.FTZ.U32.TRUNC.NTZ R9, R8 ;  /* 0x0000000800097305 */ /* 0x000064000021f000 */
[----:B0-----:R-:W-:Y:S01]  /*0d60*/  IMAD.MOV.U32 R8, RZ, RZ, RZ ;  /* 0x000000ffff087224 */ /* 0x001fe200078e00ff */
[----:B-1----:R-:W-:-:S05]  /*0d70*/  IADD3 R13, PT, PT, RZ, -R9, RZ ;  /* 0x80000009ff0d7210 */ /* 0x002fca0007ffe0ff */
[----:B------:R-:W-:-:S04]  /*0d80*/  IMAD R13, R13, R10, RZ ;  /* 0x0000000a0d0d7224 */ /* 0x000fc800078e02ff */
[----:B------:R-:W-:Y:S01]  /*0d90*/  IMAD.HI.U32 R9, R9, R13, R8 ;  /* 0x0000000d09097227 */ /* 0x000fe200078e0008 */
[----:B------:R-:W-:Y:S02]  /*0da0*/  IABS R8, R2 ;  /* 0x0000000200087213 */ /* 0x000fe40000000000 */
[----:B------:R-:W-:-:S03]  /*0db0*/  LOP3.LUT R2, R2, R5, RZ, 0x3c, !PT ;  /* 0x0000000502027212 */ /* 0x000fc600078e3cff */
[----:B------:R-:W-:-:S04]  /*0dc0*/  IMAD.HI.U32 R11, R9, R14, RZ ;  /* 0x0000000e090b7227 */ /* 0x000fc800078e00ff */
[----:B------:R-:W-:Y:S02]  /*0dd0*/  IMAD R13, R11, R15, R14 ;  /* 0x0000000f0b0d7224 */ /* 0x000fe400078e020e */
[----:B------:R-:W-:-:S03]  /*0de0*/  IMAD.HI.U32 R12, R9, R8, RZ ;  /* 0x00000008090c7227 */ /* 0x000fc600078e00ff */
[----:B------:R-:W-:Y:S01]  /*0df0*/  ISETP.GT.U32.AND P0, PT, R10, R13, PT ;  /* 0x0000000d0a00720c */ /* 0x000fe20003f04070 */
[----:B------:R-:W-:-:S04]  /*0e00*/  IMAD.HI.U32 R14, R9, R16, RZ ;  /* 0x00000010090e7227 */ /* 0x000fc800078e00ff */
[-C--:B------:R-:W-:Y:S02]  /*0e10*/  IMAD R9, R12, R15.reuse, R8 ;  /* 0x0000000f0c097224 */ /* 0x080fe400078e0208 */
[----:B------:R-:W-:-:S03]  /*0e20*/  IMAD R15, R14, R15, R16 ;  /* 0x0000000f0e0f7224 */ /* 0x000fc600078e0210 */
[C---:B------:R-:W-:Y:S02]  /*0e30*/  ISETP.GT.U32.AND P5, PT, R10.reuse, R9, PT ;  /* 0x000000090a00720c */ /* 0x040fe40003fa4070 */
[----:B------:R-:W-:Y:S01]  /*0e40*/  ISETP.GT.U32.AND P4, PT, R10, R15, PT ;  /* 0x0000000f0a00720c */ /* 0x000fe20003f84070 */
[----:B------:R-:W-:Y:S01]  /*0e50*/  @!P0 IMAD.IADD R13, R13, 0x1, -R10 ;  /* 0x000000010d0d8824 */ /* 0x000fe200078e0a0a */
[----:B------:R-:W-:Y:S02]  /*0e60*/  @!P0 IADD3 R11, PT, PT, R11, 0x1, RZ ;  /* 0x000000010b0b8810 */ /* 0x000fe40007ffe0ff */
[----:B------:R-:W-:Y:S02]  /*0e70*/  ISETP.GE.AND P0, PT, R3, RZ, PT ;  /* 0x000000ff0300720c */ /* 0x000fe40003f06270 */
[----:B------:R-:W-:-:S05]  /*0e80*/  ISETP.GE.U32.AND P1, PT, R13, R10, PT ;  /* 0x0000000a0d00720c */ /* 0x000fca0003f26070 */
[-C--:B------:R-:W-:Y:S02]  /*0e90*/  @!P5 IADD3 R9, PT, PT, R9, -R10.reuse, RZ ;  /* 0x8000000a0909d210 */ /* 0x080fe40007ffe0ff */
[----:B------:R-:W-:Y:S01]  /*0ea0*/  @!P4 IMAD.IADD R15, R15, 0x1, -R10 ;  /* 0x000000010f0fc824 */ /* 0x000fe200078e0a0a */
[----:B------:R-:W-:Y:S01]  /*0eb0*/  @!P5 IADD3 R12, PT, PT, R12, 0x1, RZ ;  /* 0x000000010c0cd810 */ /* 0x000fe20007ffe0ff */
[----:B------:R-:W-:Y:S01]  /*0ec0*/  @!P4 VIADD R14, R14, 0x1 ;  /* 0x000000010e0ec836 */ /* 0x000fe20000000000 */
[-C--:B------:R-:W-:Y:S02]  /*0ed0*/  ISETP.GE.U32.AND P3, PT, R9, R10.reuse, PT ;  /* 0x0000000a0900720c */ /* 0x080fe40003f66070 */
[----:B------:R-:W0:Y:S01]  /*0ee0*/  LDC.64 R8, c[0x0][0x388] ;  /* 0x0000e200ff087b82 */ /* 0x000e220000000a00 */
[----:B------:R-:W-:Y:S01]  /*0ef0*/  ISETP.GE.U32.AND P2, PT, R15, R10, PT ;  /* 0x0000000a0f00720c */ /* 0x000fe20003f46070 */
[----:B------:R-:W-:Y:S01]  /*0f00*/  @P1 VIADD R11, R11, 0x1 ;  /* 0x000000010b0b1836 */ /* 0x000fe20000000000 */
[----:B------:R-:W-:-:S02]  /*0f10*/  ISETP.GE.AND P1, PT, R2, RZ, PT ;  /* 0x000000ff0200720c */ /* 0x000fc40003f26270 */
[----:B------:R-:W-:Y:S02]  /*0f20*/  ISETP.GE.AND P5, PT, R0, RZ, PT ;  /* 0x000000ff0000720c */ /* 0x000fe40003fa6270 */
[----:B------:R-:W-:Y:S02]  /*0f30*/  LOP3.LUT R0, RZ, R5, RZ, 0x33, !PT ;  /* 0x00000005ff007212 */ /* 0x000fe400078e33ff */
[----:B------:R-:W-:Y:S02]  /*0f40*/  @!P0 IADD3 R11, PT, PT, -R11, RZ, RZ ;  /* 0x000000ff0b0b8210 */ /* 0x000fe40007ffe1ff */
[----:B------:R-:W-:-:S03]  /*0f50*/  @P3 IADD3 R12, PT, PT, R12, 0x1, RZ ;  /* 0x000000010c0c3810 */ /* 0x000fc60007ffe0ff */
[----:B------:R-:W-:Y:S01]  /*0f60*/  @P2 VIADD R14, R14, 0x1 ;  /* 0x000000010e0e2836 */ /* 0x000fe20000000000 */
[----:B------:R-:W-:Y:S01]  /*0f70*/  ISETP.NE.AND P2, PT, R5, RZ, PT ;  /* 0x000000ff0500720c */ /* 0x000fe20003f45270 */
[----:B------:R-:W-:-:S03]  /*0f80*/  @!P1 IMAD.MOV R12, RZ, RZ, -R12 ;  /* 0x000000ffff0c9224 */ /* 0x000fc600078e0a0c */
[----:B------:R-:W-:Y:S02]  /*0f90*/  @!P5 IADD3 R14, PT, PT, -R14, RZ, RZ ;  /* 0x000000ff0e0ed210 */ /* 0x000fe40007ffe1ff */
[C---:B------:R-:W-:Y:S02]  /*0fa0*/  SEL R11, R0.reuse, R11, !P2 ;  /* 0x0000000b000b7207 */ /* 0x040fe40005000000 */
[C---:B------:R-:W-:Y:S01]  /*0fb0*/  SEL R3, R0.reuse, R12, !P2 ;  /* 0x0000000c00037207 */ /* 0x040fe20005000000 */
[----:B0-----:R-:W-:Y:S01]  /*0fc0*/  IMAD.WIDE R8, R7, 0x3, R8 ;  /* 0x0000000307087825 */ /* 0x001fe200078e0208 */
[----:B------:R-:W-:-:S04]  /*0fd0*/  SEL R5, R0, R14, !P2 ;  /* 0x0000000e00057207 */ /* 0x000fc80005000000 */
[----:B------:R0:W-:Y:S04]  /*0fe0*/  STG.E.U8 desc[UR8][R8.64], R11 ;  /* 0x0000000b08007986 */ /* 0x0001e8000c101108 */
[----:B------:R0:W-:Y:S04]  /*0ff0*/  STG.E.U8 desc[UR8][R8.64+0x1], R3 ;  /* 0x0000010308007986 */ /* 0x0001e8000c101108 */
[----:B------:R0:W-:Y:S01]  /*1000*/  STG.E.U8 desc[UR8][R8.64+0x2], R5 ;  /* 0x0000020508007986 */ /* 0x0001e2000c101108 */
[----:B------:R-:W-:Y:S05]  /*1010*/  @!P6 BRA `(.L_x_24) ;  /* 0xfffffff00074e947 */ /* 0x000fea000383ffff */
[----:B------:R-:W-:Y:S05]  /*1020*/  EXIT ;  /* 0x000000000000794d */ /* 0x000fea0003800000 */
.L_x_25:
        /* <DEDUP_REMOVED lines=13> */
.L_x_28:


//--------------------- .nv.shared._Z22imageFilterKernelPartCP6uchar3S0_jj --------------------------
	.section	.nv.shared._Z22imageFilterKernelPartCP6uchar3S0_jj,"aw",@nobits
	.sectionflags	@""
.nv.shared._Z22imageFilterKernelPartCP6uchar3S0_jj:
	.zero		50176


//--------------------- .nv.shared.reserved.0     --------------------------
	.section	.nv.shared.reserved.0,"aw",@nobits
	.weak		__nv_reservedSMEM_offset_0_alias
	.size		__nv_reservedSMEM_offset_0_alias, 0, 64
	.other		__nv_reservedSMEM_offset_0_alias,@"STO_CUDA_RESERVED_SHARED STV_DEFAULT"
__nv_reservedSMEM_offset_0_alias:
	.zero		0
	.zero		64


//--------------------- .nv.constant0._Z22imageFilterKernelPartCP6uchar3S0_jj --------------------------
	.section	.nv.constant0._Z22imageFilterKernelPartCP6uchar3S0_jj,"a",@progbits
	.sectionflags	@""
	.align	4
.nv.constant0._Z22imageFilterKernelPartCP6uchar3S0_jj:
	.zero		920


//--------------------- .nv.constant0._Z22imageFilterKernelPartBP6uchar3S0_jj --------------------------
	.section	.nv.constant0._Z22imageFilterKernelPartBP6uchar3S0_jj,"a",@progbits
	.sectionflags	@""
	.align	4
.nv.constant0._Z22imageFilterKernelPartBP6uchar3S0_jj:
	.zero		920


//--------------------- .nv.constant0._Z22imageFilterKernelPartAP6uchar3S0_jj --------------------------
	.section	.nv.constant0._Z22imageFilterKernelPartAP6uchar3S0_jj,"a",@progbits
	.sectionflags	@""
	.align	4
.nv.constant0._Z22imageFilterKernelPartAP6uchar3S0_jj:
	.zero		920


//--------------------- SYMBOLS --------------------------

	.type		.nv.reservedSmem.offset0,@object
	.size		.nv.reservedSmem.offset0,0x4
	.type		.nv.reservedSmem.cap,@object
	.size		.nv.reservedSmem.cap,0x4
